	.headerflags	@"EF_CUDA_TEXMODE_UNIFIED EF_CUDA_64BIT_ADDRESS EF_CUDA_SM80 EF_CUDA_VIRTUAL_SM(EF_CUDA_SM80)"
	.elftype	@"ET_EXEC"


//--------------------- .nv.info                  --------------------------
	.section	.nv.info,"",@"SHT_CUDA_INFO"
	.align	4


	//----- nvinfo : EIATTR_REGCOUNT
	.align		4
        /*0000*/ 	.byte	0x04, 0x2f
        /*0002*/ 	.short	(.L_1 - .L_0)
	.align		4
.L_0:
        /*0004*/ 	.word	index@(matmul_kernel)
        /*0008*/ 	.word	0x000000ff


	//----- nvinfo : EIATTR_MIN_STACK_SIZE
	.align		4
.L_1:
        /*000c*/ 	.byte	0x04, 0x12
        /*000e*/ 	.short	(.L_3 - .L_2)
	.align		4
.L_2:
        /*0010*/ 	.word	index@(matmul_kernel)
        /*0014*/ 	.word	0x00000070


	//----- nvinfo : EIATTR_FRAME_SIZE
	.align		4
.L_3:
        /*0018*/ 	.byte	0x04, 0x11
        /*001a*/ 	.short	(.L_5 - .L_4)
	.align		4
.L_4:
        /*001c*/ 	.word	index@(matmul_kernel)
        /*0020*/ 	.word	0x00000070


	//----- nvinfo : EIATTR_MIN_STACK_SIZE
	.align		4
.L_5:
        /*0024*/ 	.byte	0x04, 0x12
        /*0026*/ 	.short	(.L_7 - .L_6)
	.align		4
.L_6:
        /*0028*/ 	.word	index@(matmul_kernel)
        /*002c*/ 	.word	0x00000070
.L_7:


//--------------------- .nv.info.matmul_kernel    --------------------------
	.section	.nv.info.matmul_kernel,"",@"SHT_CUDA_INFO"
	.sectionflags	@""
	.align	4


	//----- nvinfo : EIATTR_CUDA_API_VERSION
	.align		4
        /*0000*/ 	.byte	0x04, 0x37
        /*0002*/ 	.short	(.L_9 - .L_8)
.L_8:
        /*0004*/ 	.word	0x0000007c


	//----- nvinfo : EIATTR_SW2861232_WAR
	.align		4
.L_9:
        /*0008*/ 	.byte	0x01, 0x35
	.zero		2


	//----- nvinfo : EIATTR_PARAM_CBANK
	.align		4
        /*000c*/ 	.byte	0x04, 0x0a
        /*000e*/ 	.short	(.L_11 - .L_10)
	.align		4
.L_10:
        /*0010*/ 	.word	index@(.nv.constant0.matmul_kernel)
        /*0014*/ 	.short	0x0160
        /*0016*/ 	.short	0x0030


	//----- nvinfo : EIATTR_CBANK_PARAM_SIZE
	.align		4
.L_11:
        /*0018*/ 	.byte	0x03, 0x19
        /*001a*/ 	.short	0x0030


	//----- nvinfo : EIATTR_KPARAM_INFO
	.align		4
        /*001c*/ 	.byte	0x04, 0x17
        /*001e*/ 	.short	(.L_13 - .L_12)
.L_12:
        /*0020*/ 	.word	0x00000000
        /*0024*/ 	.short	0x0008
        /*0026*/ 	.short	0x002c
        /*0028*/ 	.byte	0x00, 0xf0, 0x11, 0x00


	//----- nvinfo : EIATTR_KPARAM_INFO
	.align		4
.L_13:
        /*002c*/ 	.byte	0x04, 0x17
        /*002e*/ 	.short	(.L_15 - .L_14)
.L_14:
        /*0030*/ 	.word	0x00000000
        /*0034*/ 	.short	0x0007
        /*0036*/ 	.short	0x0028
        /*0038*/ 	.byte	0x00, 0xf0, 0x11, 0x00


	//----- nvinfo : EIATTR_KPARAM_INFO
	.align		4
.L_15:
        /*003c*/ 	.byte	0x04, 0x17
        /*003e*/ 	.short	(.L_17 - .L_16)
.L_16:
        /*0040*/ 	.word	0x00000000
        /*0044*/ 	.short	0x0006
        /*0046*/ 	.short	0x0024
        /*0048*/ 	.byte	0x00, 0xf0, 0x11, 0x00


	//----- nvinfo : EIATTR_KPARAM_INFO
	.align		4
.L_17:
        /*004c*/ 	.byte	0x04, 0x17
        /*004e*/ 	.short	(.L_19 - .L_18)
.L_18:
        /*0050*/ 	.word	0x00000000
        /*0054*/ 	.short	0x0005
        /*0056*/ 	.short	0x0020
        /*0058*/ 	.byte	0x00, 0xf0, 0x11, 0x00


	//----- nvinfo : EIATTR_KPARAM_INFO
	.align		4
.L_19:
        /*005c*/ 	.byte	0x04, 0x17
        /*005e*/ 	.short	(.L_21 - .L_20)
.L_20:
        /*0060*/ 	.word	0x00000000
        /*0064*/ 	.short	0x0004
        /*0066*/ 	.short	0x001c
        /*0068*/ 	.byte	0x00, 0xf0, 0x11, 0x00


	//----- nvinfo : EIATTR_KPARAM_INFO
	.align		4
.L_21:
        /*006c*/ 	.byte	0x04, 0x17
        /*006e*/ 	.short	(.L_23 - .L_22)
.L_22:
        /*0070*/ 	.word	0x00000000
        /*0074*/ 	.short	0x0003
        /*0076*/ 	.short	0x0018
        /*0078*/ 	.byte	0x00, 0xf0, 0x11, 0x00


	//----- nvinfo : EIATTR_KPARAM_INFO
	.align		4
.L_23:
        /*007c*/ 	.byte	0x04, 0x17
        /*007e*/ 	.short	(.L_25 - .L_24)
.L_24:
        /*0080*/ 	.word	0x00000000
        /*0084*/ 	.short	0x0002
        /*0086*/ 	.short	0x0010
        /*0088*/ 	.byte	0x00, 0xf0, 0x21, 0x00


	//----- nvinfo : EIATTR_KPARAM_INFO
	.align		4
.L_25:
        /*008c*/ 	.byte	0x04, 0x17
        /*008e*/ 	.short	(.L_27 - .L_26)
.L_26:
        /*0090*/ 	.word	0x00000000
        /*0094*/ 	.short	0x0001
        /*0096*/ 	.short	0x0008
        /*0098*/ 	.byte	0x00, 0xf0, 0x21, 0x00


	//----- nvinfo : EIATTR_KPARAM_INFO
	.align		4
.L_27:
        /*009c*/ 	.byte	0x04, 0x17
        /*009e*/ 	.short	(.L_29 - .L_28)
.L_28:
        /*00a0*/ 	.word	0x00000000
        /*00a4*/ 	.short	0x0000
        /*00a6*/ 	.short	0x0000
        /*00a8*/ 	.byte	0x00, 0xf0, 0x21, 0x00


	//----- nvinfo : EIATTR_MAXREG_COUNT
	.align		4
.L_29:
        /*00ac*/ 	.byte	0x03, 0x1b
        /*00ae*/ 	.short	0x00ff


	//----- nvinfo : EIATTR_EXIT_INSTR_OFFSETS
	.align		4
        /*00b0*/ 	.byte	0x04, 0x1c
        /*00b2*/ 	.short	(.L_31 - .L_30)


	//   ....[0]....
.L_30:
        /*00b4*/ 	.word	0x00006db0


	//   ....[1]....
        /*00b8*/ 	.word	0x00006de0


	//----- nvinfo : EIATTR_MAX_THREADS
	.align		4
.L_31:
        /*00bc*/ 	.byte	0x04, 0x05
        /*00be*/ 	.short	(.L_33 - .L_32)
.L_32:
        /*00c0*/ 	.word	0x00000100
        /*00c4*/ 	.word	0x00000001
        /*00c8*/ 	.word	0x00000001
.L_33:


//--------------------- .nv.callgraph             --------------------------
	.section	.nv.callgraph,"",@"SHT_CUDA_CALLGRAPH"
	.align	4
	.sectionentsize	8
	.align		4
        /*0000*/ 	.word	0x00000000
	.align		4
        /*0004*/ 	.word	0xffffffff
	.align		4
        /*0008*/ 	.word	0x00000000
	.align		4
        /*000c*/ 	.word	0xfffffffe
	.align		4
        /*0010*/ 	.word	0x00000000
	.align		4
        /*0014*/ 	.word	0xfffffffd
	.align		4
        /*0018*/ 	.word	0x00000000
	.align		4
        /*001c*/ 	.word	0xfffffffc


//--------------------- .nv.rel.action            --------------------------
	.section	.nv.rel.action,"",@"SHT_CUDA_RELOCINFO"
	.align	8
	.sectionentsize	8
        /*0000*/ 	.byte	0x73, 0x00, 0x00, 0x00, 0x00, 0x00, 0x00, 0x00, 0x00, 0x00, 0x00, 0x11, 0x25, 0x00, 0x05, 0x36


//--------------------- .nv.constant0.matmul_kernel --------------------------
	.section	.nv.constant0.matmul_kernel,"a",@progbits
	.sectionflags	@""
	.align	4
.nv.constant0.matmul_kernel:
	.zero		400


//--------------------- .text.matmul_kernel       --------------------------
	.section	.text.matmul_kernel,"ax",@progbits
	.sectionflags	@"SHF_BARRIERS=1"
	.sectioninfo	@"SHI_REGISTERS=255"
	.align	128
        .global         matmul_kernel
        .type           matmul_kernel,@function
        .size           matmul_kernel,(.L_x_3 - matmul_kernel)
        .other          matmul_kernel,@"STO_CUDA_ENTRY STV_DEFAULT"
matmul_kernel:
.text.matmul_kernel:
[----:B------:R-:W-:Y:S02]  /*0000*/  MOV R1, c[0x0][0x28] ;  /* 0x00000a0000017a02 */ /* 0x000fe40000000f00 */
[----:B------:R-:W-:Y:S01]  /*0010*/  IMAD.MOV.U32 R0, RZ, RZ, c[0x0][0x17c] ;  /* 0x00005f00ff007624 */ /* 0x000fe200078e00ff */
[----:B------:R-:W1:Y:S01]  /*0020*/  S2R R8, SR_CTAID.X ;  /* 0x0000000000087919 */ /* 0x000e620000002500 */
[----:B------:R-:W-:Y:S01]  /*0030*/  IABS R29, c[0x0][0x178] ;  /* 0x00005e00001d7a13 */ /* 0x000fe20000000000 */
[----:B------:R-:W-:Y:S01]  /*0040*/  UMOV UR7, 0x7f ;  /* 0x0000007f00077882 */ /* 0x000fe20000000000 */
[----:B------:R-:W-:Y:S01]  /*0050*/  IADD3 R1, R1, -0x70, RZ ;  /* 0xffffff9001017810 */ /* 0x000fe20007ffe0ff */
[----:B------:R-:W2:Y:S01]  /*0060*/  S2R R75, SR_TID.X ;  /* 0x00000000004b7919 */ /* 0x000ea20000002100 */
[----:B------:R-:W-:Y:S01]  /*0070*/  IADD3 R0, R0, 0xff, RZ ;  /* 0x000000ff00007810 */ /* 0x000fe20007ffe0ff */
[----:B------:R-:W-:Y:S01]  /*0080*/  ULDC UR15, c[0x0][0x180] ;  /* 0x00006000000f7ab9 */ /* 0x000fe20000000800 */
[----:B------:R-:W-:Y:S01]  /*0090*/  IMAD.MOV.U32 R64, RZ, RZ, 0x2 ;  /* 0x00000002ff407424 */ /* 0x000fe200078e00ff */
[----:B------:R-:W-:Y:S01]  /*00a0*/  UIADD3 UR7, UR7, UR15, URZ ;  /* 0x0000000f07077290 */ /* 0x000fe2000fffe03f */
[----:B------:R-:W-:Y:S01]  /*00b0*/  SHF.R.S32.HI R2, RZ, 0x1f, R0 ;  /* 0x0000001fff027819 */ /* 0x000fe20000011400 */
[----:B------:R-:W-:Y:S01]  /*00c0*/  IMAD.MOV.U32 R66, RZ, RZ, c[0x0][0x188] ;  /* 0x00006200ff427624 */ /* 0x000fe200078e00ff */
[----:B------:R-:W-:Y:S01]  /*00d0*/  ULDC.64 UR18, c[0x0][0x118] ;  /* 0x0000460000127ab9 */ /* 0x000fe20000000a00 */
[----:B------:R-:W-:Y:S01]  /*00e0*/  IMAD.MOV.U32 R108, RZ, RZ, RZ ;  /* 0x000000ffff6c7224 */ /* 0x000fe200078e00ff */
[----:B------:R-:W-:Y:S01]  /*00f0*/  LEA.HI R0, R2, R0, RZ, 0x8 ;  /* 0x0000000002007211 */ /* 0x000fe200078f40ff */
[----:B------:R-:W-:Y:S01]  /*0100*/  UISETP.GT.AND UP0, UPT, UR7, 0x7f, UPT ;  /* 0x0000007f0700788c */ /* 0x000fe2000bf04270 */
[----:B------:R-:W-:Y:S01]  /*0110*/  IMAD.MOV.U32 R110, RZ, RZ, RZ ;  /* 0x000000ffff6e7224 */ /* 0x000fe200078e00ff */
[----:B------:R-:W-:Y:S01]  /*0120*/  ULDC UR6, c[0x0][0x188] ;  /* 0x0000620000067ab9 */ /* 0x000fe20000000800 */
[----:B------:R-:W-:Y:S01]  /*0130*/  SHF.R.S32.HI R0, RZ, 0x8, R0 ;  /* 0x00000008ff007819 */ /* 0x000fe20000011400 */
[----:B------:R-:W-:Y:S01]  /*0140*/  USEL UR4, URZ, 0x10, !UP0 ;  /* 0x000000103f047887 */ /* 0x000fe2000c000000 */
[----:B------:R-:W-:Y:S01]  /*0150*/  IMAD.MOV.U32 R112, RZ, RZ, RZ ;  /* 0x000000ffff707224 */ /* 0x000fe200078e00ff */
[----:B------:R-:W-:Y:S01]  /*0160*/  UISETP.GT.AND UP0, UPT, UR7, 0xff, UPT ;  /* 0x000000ff0700788c */ /* 0x000fe2000bf04270 */
[----:B------:R-:W-:Y:S01]  /*0170*/  IMAD.MOV.U32 R114, RZ, RZ, RZ ;  /* 0x000000ffff727224 */ /* 0x000fe200078e00ff */
[----:B------:R-:W-:Y:S01]  /*0180*/  USHF.L.U32 UR6, UR6, 0x7, URZ ;  /* 0x0000000706067899 */ /* 0x000fe2000800063f */
[----:B------:R-:W-:Y:S01]  /*0190*/  IMAD.SHL.U32 R6, R0, 0x8, RZ ;  /* 0x0000000800067824 */ /* 0x000fe200078e00ff */
[----:B-1----:R-:W-:Y:S01]  /*01a0*/  IABS R7, R8 ;  /* 0x0000000800077213 */ /* 0x002fe20000000000 */
[----:B------:R-:W-:-:S02]  /*01b0*/  IMAD.MOV.U32 R116, RZ, RZ, RZ ;  /* 0x000000ffff747224 */ /* 0x000fc400078e00ff */
[----:B------:R-:W-:Y:S01]  /*01c0*/  IMAD.MOV.U32 R118, RZ, RZ, RZ ;  /* 0x000000ffff767224 */ /* 0x000fe200078e00ff */
[-C--:B------:R-:W-:Y:S01]  /*01d0*/  IABS R0, R6.reuse ;  /* 0x0000000600007213 */ /* 0x080fe20000000000 */
[----:B--2---:R-:W-:Y:S01]  /*01e0*/  IMAD.SHL.U32 R25, R75, 0x8, RZ ;  /* 0x000000084b197824 */ /* 0x004fe200078e00ff */
[----:B------:R-:W-:Y:S01]  /*01f0*/  IABS R5, R6 ;  /* 0x0000000600057213 */ /* 0x000fe20000000000 */
[----:B------:R-:W-:Y:S01]  /*0200*/  IMAD.MOV.U32 R120, RZ, RZ, RZ ;  /* 0x000000ffff787224 */ /* 0x000fe200078e00ff */
[----:B------:R-:W-:Y:S01]  /*0210*/  SHF.R.U32.HI R205, RZ, 0x5, R75 ;  /* 0x00000005ffcd7819 */ /* 0x000fe2000001164b */
[----:B------:R-:W-:Y:S01]  /*0220*/  IMAD.MOV.U32 R4, RZ, RZ, R0 ;  /* 0x000000ffff047224 */ /* 0x000fe200078e0000 */
[----:B------:R-:W-:Y:S01]  /*0230*/  LOP3.LUT R50, R25, 0x78, RZ, 0xc0, !PT ;  /* 0x0000007819327812 */ /* 0x000fe200078ec0ff */
[----:B------:R-:W-:Y:S01]  /*0240*/  IMAD.MOV.U32 R122, RZ, RZ, RZ ;  /* 0x000000ffff7a7224 */ /* 0x000fe200078e00ff */
[----:B------:R-:W-:Y:S01]  /*0250*/  SGXT.U32 R205, R205, 0x3 ;  /* 0x00000003cdcd781a */ /* 0x000fe20000000000 */
[----:B------:R-:W1:Y:S01]  /*0260*/  I2F.RP R2, R4 ;  /* 0x0000000400027306 */ /* 0x000e620000209400 */
[----:B------:R-:W-:-:S02]  /*0270*/  IMAD.MOV.U32 R124, RZ, RZ, RZ ;  /* 0x000000ffff7c7224 */ /* 0x000fc400078e00ff */
[C---:B------:R-:W-:Y:S01]  /*0280*/  LOP3.LUT R83, R205.reuse, 0x68, RZ, 0xfc, !PT ;  /* 0x00000068cd537812 */ /* 0x040fe200078efcff */
[C---:B------:R-:W-:Y:S01]  /*0290*/  IMAD.SHL.U32 R23, R205.reuse, 0x100, RZ ;  /* 0x00000100cd177824 */ /* 0x040fe200078e00ff */
[C---:B------:R-:W-:Y:S01]  /*02a0*/  LOP3.LUT R70, R205.reuse, 0x8, RZ, 0xfc, !PT ;  /* 0x00000008cd467812 */ /* 0x040fe200078efcff */
[----:B------:R-:W-:Y:S01]  /*02b0*/  IMAD.MOV.U32 R126, RZ, RZ, RZ ;  /* 0x000000ffff7e7224 */ /* 0x000fe200078e00ff */
[----:B------:R-:W-:Y:S01]  /*02c0*/  LOP3.LUT R106, R205, 0x10, RZ, 0xfc, !PT ;  /* 0x00000010cd6a7812 */ /* 0x000fe200078efcff */
[----:B------:R-:W-:Y:S01]  /*02d0*/  IMAD.SHL.U32 R9, R83, 0x100, RZ ;  /* 0x0000010053097824 */ /* 0x000fe200078e00ff */
[C---:B------:R-:W-:Y:S01]  /*02e0*/  LOP3.LUT R68, R205.reuse, 0x18, RZ, 0xfc, !PT ;  /* 0x00000018cd447812 */ /* 0x040fe200078efcff */
[----:B------:R-:W-:Y:S01]  /*02f0*/  IMAD.SHL.U32 R20, R70, 0x100, RZ ;  /* 0x0000010046147824 */ /* 0x000fe200078e00ff */
[C---:B------:R-:W-:Y:S01]  /*0300*/  LOP3.LUT R105, R205.reuse, 0x20, RZ, 0xfc, !PT ;  /* 0x00000020cd697812 */ /* 0x040fe200078efcff */
[----:B------:R-:W-:Y:S01]  /*0310*/  IMAD.SHL.U32 R19, R106, 0x100, RZ ;  /* 0x000001006a137824 */ /* 0x000fe200078e00ff */
[C---:B------:R-:W-:Y:S01]  /*0320*/  LOP3.LUT R93, R205.reuse, 0x30, RZ, 0xfc, !PT ;  /* 0x00000030cd5d7812 */ /* 0x040fe200078efcff */
[----:B------:R-:W-:Y:S01]  /*0330*/  IMAD.SHL.U32 R18, R68, 0x100, RZ ;  /* 0x0000010044127824 */ /* 0x000fe200078e00ff */
[C---:B------:R-:W-:Y:S01]  /*0340*/  LOP3.LUT R91, R205.reuse, 0x38, RZ, 0xfc, !PT ;  /* 0x00000038cd5b7812 */ /* 0x040fe200078efcff */
[----:B-1----:R-:W1:Y:S01]  /*0350*/  MUFU.RCP R2, R2 ;  /* 0x0000000200027308 */ /* 0x002e620000001000 */
[----:B------:R-:W-:Y:S01]  /*0360*/  LOP3.LUT R90, R205, 0x40, RZ, 0xfc, !PT ;  /* 0x00000040cd5a7812 */ /* 0x000fe200078efcff */
[----:B------:R-:W-:Y:S01]  /*0370*/  IMAD.SHL.U32 R17, R105, 0x100, RZ ;  /* 0x0000010069117824 */ /* 0x000fe200078e00ff */
[----:B------:R-:W-:Y:S01]  /*0380*/  LOP3.LUT R89, R205, 0x48, RZ, 0xfc, !PT ;  /* 0x00000048cd597812 */ /* 0x000fe200078efcff */
[----:B------:R-:W-:Y:S01]  /*0390*/  IMAD.SHL.U32 R14, R93, 0x100, RZ ;  /* 0x000001005d0e7824 */ /* 0x000fe200078e00ff */
[----:B------:R-:W-:Y:S01]  /*03a0*/  LOP3.LUT R77, R205, 0x50, RZ, 0xfc, !PT ;  /* 0x00000050cd4d7812 */ /* 0x000fe200078efcff */
[----:B------:R-:W-:Y:S01]  /*03b0*/  IMAD.SHL.U32 R13, R91, 0x100, RZ ;  /* 0x000001005b0d7824 */ /* 0x000fe200078e00ff */
[C---:B------:R-:W-:Y:S01]  /*03c0*/  LOP3.LUT R79, R205.reuse, 0x58, RZ, 0xfc, !PT ;  /* 0x00000058cd4f7812 */ /* 0x040fe200078efcff */
[----:B------:R-:W-:Y:S01]  /*03d0*/  IMAD.SHL.U32 R12, R90, 0x100, RZ ;  /* 0x000001005a0c7824 */ /* 0x000fe200078e00ff */
[C---:B------:R-:W-:Y:S01]  /*03e0*/  LOP3.LUT R81, R205.reuse, 0x60, RZ, 0xfc, !PT ;  /* 0x00000060cd517812 */ /* 0x040fe200078efcff */
[----:B------:R-:W-:Y:S01]  /*03f0*/  IMAD.MOV.U32 R128, RZ, RZ, RZ ;  /* 0x000000ffff807224 */ /* 0x000fe200078e00ff */
[----:B------:R-:W-:Y:S01]  /*0400*/  LOP3.LUT R85, R205, 0x70, RZ, 0xfc, !PT ;  /* 0x00000070cd557812 */ /* 0x000fe200078efcff */
[----:B------:R-:W-:Y:S01]  /*0410*/  IMAD.SHL.U32 R11, R79, 0x100, RZ ;  /* 0x000001004f0b7824 */ /* 0x000fe200078e00ff */
[----:B------:R-:W-:Y:S01]  /*0420*/  LOP3.LUT R87, R205, 0x78, RZ, 0xfc, !PT ;  /* 0x00000078cd577812 */ /* 0x000fe200078efcff */
[----:B------:R-:W-:Y:S01]  /*0430*/  IMAD.SHL.U32 R10, R81, 0x100, RZ ;  /* 0x00000100510a7824 */ /* 0x000fe200078e00ff */
[----:B------:R-:W-:Y:S01]  /*0440*/  LOP3.LUT R104, R205, 0x28, RZ, 0xfc, !PT ;  /* 0x00000028cd687812 */ /* 0x000fe200078efcff */
[----:B------:R-:W-:Y:S01]  /*0450*/  IMAD.SHL.U32 R21, R85, 0x100, RZ ;  /* 0x0000010055157824 */ /* 0x000fe200078e00ff */
[----:B-1----:R-:W-:Y:S01]  /*0460*/  IADD3 R2, R2, 0xffffffe, RZ ;  /* 0x0ffffffe02027810 */ /* 0x002fe20007ffe0ff */
[----:B------:R-:W-:Y:S01]  /*0470*/  IMAD.SHL.U32 R22, R87, 0x100, RZ ;  /* 0x0000010057167824 */ /* 0x000fe200078e00ff */
[----:B------:R-:W-:Y:S01]  /*0480*/  SHF.L.U32 R15, R104, 0x8, RZ ;  /* 0x00000008680f7819 */ /* 0x000fe200000006ff */
[----:B------:R-:W-:Y:S01]  /*0490*/  IMAD.MOV.U32 R130, RZ, RZ, RZ ;  /* 0x000000ffff827224 */ /* 0x000fe200078e00ff */
[----:B------:R-:W1:Y:S02]  /*04a0*/  F2I.FTZ.U32.TRUNC.NTZ R3, R2 ;  /* 0x0000000200037305 */ /* 0x000e64000021f000 */
[----:B-1----:R-:W-:-:S02]  /*04b0*/  IMAD.MOV R0, RZ, RZ, -R3 ;  /* 0x000000ffff007224 */ /* 0x002fc400078e0a03 */
[----:B------:R-:W-:Y:S02]  /*04c0*/  IMAD.MOV.U32 R2, RZ, RZ, RZ ;  /* 0x000000ffff027224 */ /* 0x000fe400078e00ff */
[----:B------:R-:W-:-:S04]  /*04d0*/  IMAD R0, R0, R4, RZ ;  /* 0x0000000400007224 */ /* 0x000fc800078e02ff */
[----:B------:R-:W-:-:S04]  /*04e0*/  IMAD.HI.U32 R3, R3, R0, R2 ;  /* 0x0000000003037227 */ /* 0x000fc800078e0002 */
[----:B------:R-:W-:-:S04]  /*04f0*/  IMAD.MOV R0, RZ, RZ, -R5 ;  /* 0x000000ffff007224 */ /* 0x000fc800078e0a05 */
[----:B------:R-:W-:Y:S02]  /*0500*/  IMAD.MOV.U32 R2, RZ, RZ, R0 ;  /* 0x000000ffff027224 */ /* 0x000fe400078e0000 */
[----:B------:R-:W-:-:S04]  /*0510*/  IMAD.HI.U32 R0, R3, R7, RZ ;  /* 0x0000000703007227 */ /* 0x000fc800078e00ff */
[----:B------:R-:W-:-:S05]  /*0520*/  IMAD R2, R0, R2, R7 ;  /* 0x0000000200027224 */ /* 0x000fca00078e0207 */
[----:B------:R-:W-:-:S13]  /*0530*/  ISETP.GT.U32.AND P1, PT, R4, R2, PT ;  /* 0x000000020400720c */ /* 0x000fda0003f24070 */
[----:B------:R-:W-:Y:S01]  /*0540*/  @!P1 IMAD.IADD R2, R2, 0x1, -R4 ;  /* 0x0000000102029824 */ /* 0x000fe200078e0a04 */
[----:B------:R-:W-:Y:S02]  /*0550*/  @!P1 IADD3 R0, R0, 0x1, RZ ;  /* 0x0000000100009810 */ /* 0x000fe40007ffe0ff */
[----:B------:R-:W-:Y:S02]  /*0560*/  ISETP.NE.AND P1, PT, R6, RZ, PT ;  /* 0x000000ff0600720c */ /* 0x000fe40003f25270 */
[----:B------:R-:W-:Y:S02]  /*0570*/  ISETP.GE.U32.AND P2, PT, R2, R4, PT ;  /* 0x000000040200720c */ /* 0x000fe40003f46070 */
[----:B------:R-:W-:-:S04]  /*0580*/  LOP3.LUT R2, R8, R6, RZ, 0x3c, !PT ;  /* 0x0000000608027212 */ /* 0x000fc800078e3cff */
[----:B------:R-:W-:Y:S01]  /*0590*/  ISETP.GE.AND P0, PT, R2, RZ, PT ;  /* 0x000000ff0200720c */ /* 0x000fe20003f06270 */
[----:B------:R-:W-:-:S06]  /*05a0*/  IMAD.MOV.U32 R2, RZ, RZ, c[0x0][0x178] ;  /* 0x00005e00ff027624 */ /* 0x000fcc00078e00ff */
[----:B------:R-:W-:-:S05]  /*05b0*/  @P2 IADD3 R0, R0, 0x1, RZ ;  /* 0x0000000100002810 */ /* 0x000fca0007ffe0ff */
[----:B------:R-:W-:Y:S01]  /*05c0*/  IMAD.MOV.U32 R4, RZ, RZ, R0 ;  /* 0x000000ffff047224 */ /* 0x000fe200078e0000 */
[----:B------:R-:W-:-:S03]  /*05d0*/  IADD3 R0, R2, 0x7f, RZ ;  /* 0x0000007f02007810 */ /* 0x000fc60007ffe0ff */
[----:B------:R-:W-:Y:S01]  /*05e0*/  @!P0 IMAD.MOV R4, RZ, RZ, -R4 ;  /* 0x000000ffff048224 */ /* 0x000fe200078e0a04 */
[----:B------:R-:W-:Y:S02]  /*05f0*/  @!P1 LOP3.LUT R4, RZ, R6, RZ, 0x33, !PT ;  /* 0x00000006ff049212 */ /* 0x000fe400078e33ff */
[----:B------:R-:W-:-:S03]  /*0600*/  SHF.R.S32.HI R2, RZ, 0x1f, R0 ;  /* 0x0000001fff027819 */ /* 0x000fc60000011400 */
[----:B------:R-:W-:Y:S01]  /*0610*/  IMAD.SHL.U32 R16, R4, 0x8, RZ ;  /* 0x0000000804107824 */ /* 0x000fe200078e00ff */
[----:B------:R-:W-:Y:S01]  /*0620*/  LEA.HI R0, R2, R0, RZ, 0x7 ;  /* 0x0000000002007211 */ /* 0x000fe200078f38ff */
[----:B------:R-:W-:-:S03]  /*0630*/  IMAD.MOV R4, RZ, RZ, -R4 ;  /* 0x000000ffff047224 */ /* 0x000fc600078e0a04 */
[----:B------:R-:W-:Y:S01]  /*0640*/  LEA.HI.SX32 R0, R0, -R16, 0x19 ;  /* 0x8000001000007211 */ /* 0x000fe200078fcaff */
[----:B------:R-:W-:-:S03]  /*0650*/  IMAD R8, R6, R4, R8 ;  /* 0x0000000406087224 */ /* 0x000fc600078e0208 */
[----:B------:R-:W-:-:S04]  /*0660*/  IMNMX R7, R0, 0x8, PT ;  /* 0x0000000800077817 */ /* 0x000fc80003800200 */
[-C--:B------:R-:W-:Y:S02]  /*0670*/  IABS R0, R7.reuse ;  /* 0x0000000700007213 */ /* 0x080fe40000000000 */
[----:B------:R-:W-:-:S03]  /*0680*/  IABS R6, R7 ;  /* 0x0000000700067213 */ /* 0x000fc60000000000 */
[----:B------:R-:W-:-:S04]  /*0690*/  IMAD.MOV.U32 R5, RZ, RZ, R0 ;  /* 0x000000ffff057224 */ /* 0x000fc800078e0000 */
[----:B------:R-:W1:Y:S08]  /*06a0*/  I2F.RP R2, R5 ;  /* 0x0000000500027306 */ /* 0x000e700000209400 */
[----:B-1----:R-:W1:Y:S02]  /*06b0*/  MUFU.RCP R2, R2 ;  /* 0x0000000200027308 */ /* 0x002e640000001000 */
[----:B-1----:R-:W-:-:S06]  /*06c0*/  IADD3 R2, R2, 0xffffffe, RZ ;  /* 0x0ffffffe02027810 */ /* 0x002fcc0007ffe0ff */
[----:B------:R1:W2:Y:S02]  /*06d0*/  F2I.FTZ.U32.TRUNC.NTZ R3, R2 ;  /* 0x0000000200037305 */ /* 0x0002a4000021f000 */
[----:B-1----:R-:W-:Y:S01]  /*06e0*/  IABS R2, R8 ;  /* 0x0000000800027213 */ /* 0x002fe20000000000 */
[----:B--2---:R-:W-:-:S04]  /*06f0*/  IMAD.MOV R0, RZ, RZ, -R3 ;  /* 0x000000ffff007224 */ /* 0x004fc800078e0a03 */
[----:B------:R-:W-:Y:S02]  /*0700*/  IMAD.MOV.U32 R4, RZ, RZ, R2 ;  /* 0x000000ffff047224 */ /* 0x000fe400078e0002 */
[----:B------:R-:W-:Y:S02]  /*0710*/  IMAD R0, R0, R5, RZ ;  /* 0x0000000500007224 */ /* 0x000fe400078e02ff */
[----:B------:R-:W-:-:S04]  /*0720*/  IMAD.MOV.U32 R2, RZ, RZ, RZ ;  /* 0x000000ffff027224 */ /* 0x000fc800078e00ff */
[----:B------:R-:W-:-:S04]  /*0730*/  IMAD.HI.U32 R3, R3, R0, R2 ;  /* 0x0000000003037227 */ /* 0x000fc800078e0002 */
[----:B------:R-:W-:-:S04]  /*0740*/  IMAD.MOV R0, RZ, RZ, -R6 ;  /* 0x000000ffff007224 */ /* 0x000fc800078e0a06 */
[----:B------:R-:W-:Y:S02]  /*0750*/  IMAD.MOV.U32 R2, RZ, RZ, R0 ;  /* 0x000000ffff027224 */ /* 0x000fe400078e0000 */
[----:B------:R-:W-:-:S04]  /*0760*/  IMAD.HI.U32 R0, R3, R4, RZ ;  /* 0x0000000403007227 */ /* 0x000fc800078e00ff */
[----:B------:R-:W-:Y:S02]  /*0770*/  IMAD R2, R0, R2, R4 ;  /* 0x0000000200027224 */ /* 0x000fe400078e0204 */
[----:B------:R-:W1:Y:S03]  /*0780*/  I2F.RP R4, R29 ;  /* 0x0000001d00047306 */ /* 0x000e660000209400 */
[----:B------:R-:W-:-:S13]  /*0790*/  ISETP.GT.U32.AND P1, PT, R5, R2, PT ;  /* 0x000000020500720c */ /* 0x000fda0003f24070 */
[----:B------:R-:W-:Y:S01]  /*07a0*/  @!P1 IMAD.IADD R2, R2, 0x1, -R5 ;  /* 0x0000000102029824 */ /* 0x000fe200078e0a05 */
[----:B------:R-:W-:Y:S01]  /*07b0*/  @!P1 IADD3 R0, R0, 0x1, RZ ;  /* 0x0000000100009810 */ /* 0x000fe20007ffe0ff */
[----:B-1----:R-:W1:Y:S01]  /*07c0*/  MUFU.RCP R4, R4 ;  /* 0x0000000400047308 */ /* 0x002e620000001000 */
[----:B------:R-:W-:Y:S02]  /*07d0*/  ISETP.NE.AND P1, PT, R7, RZ, PT ;  /* 0x000000ff0700720c */ /* 0x000fe40003f25270 */
[----:B------:R-:W-:Y:S02]  /*07e0*/  ISETP.GE.U32.AND P2, PT, R2, R5, PT ;  /* 0x000000050200720c */ /* 0x000fe40003f46070 */
[----:B------:R-:W-:-:S04]  /*07f0*/  LOP3.LUT R2, R8, R7, RZ, 0x3c, !PT ;  /* 0x0000000708027212 */ /* 0x000fc800078e3cff */
[----:B------:R-:W-:Y:S02]  /*0800*/  ISETP.GE.AND P0, PT, R2, RZ, PT ;  /* 0x000000ff0200720c */ /* 0x000fe40003f06270 */
[----:B------:R-:W-:-:S05]  /*0810*/  IABS R2, c[0x0][0x17c] ;  /* 0x00005f0000027a13 */ /* 0x000fca0000000000 */
[----:B------:R-:W-:Y:S01]  /*0820*/  @P2 IADD3 R0, R0, 0x1, RZ ;  /* 0x0000000100002810 */ /* 0x000fe20007ffe0ff */
[----:B------:R-:W-:Y:S01]  /*0830*/  IMAD.MOV.U32 R31, RZ, RZ, R2 ;  /* 0x000000ffff1f7224 */ /* 0x000fe200078e0002 */
[--C-:B------:R-:W-:Y:S02]  /*0840*/  SHF.R.U32.HI R2, RZ, 0x4, R75.reuse ;  /* 0x00000004ff027819 */ /* 0x100fe4000001164b */
[----:B-1----:R-:W-:Y:S01]  /*0850*/  IADD3 R4, R4, 0xffffffe, RZ ;  /* 0x0ffffffe04047810 */ /* 0x002fe20007ffe0ff */
[----:B------:R-:W-:Y:S01]  /*0860*/  IMAD.MOV.U32 R6, RZ, RZ, R0 ;  /* 0x000000ffff067224 */ /* 0x000fe200078e0000 */
[----:B------:R-:W1:Y:S01]  /*0870*/  I2F.RP R3, R31 ;  /* 0x0000001f00037306 */ /* 0x000e620000209400 */
[----:B------:R-:W-:Y:S02]  /*0880*/  SHF.R.U32.HI R0, RZ, 0x5, R75 ;  /* 0x00000005ff007819 */ /* 0x000fe4000001164b */
[----:B------:R-:W-:Y:S01]  /*0890*/  @!P0 IMAD.MOV R6, RZ, RZ, -R6 ;  /* 0x000000ffff068224 */ /* 0x000fe200078e0a06 */
[----:B------:R-:W-:-:S02]  /*08a0*/  @!P1 LOP3.LUT R6, RZ, R7, RZ, 0x33, !PT ;  /* 0x00000007ff069212 */ /* 0x000fc400078e33ff */
[----:B------:R-:W-:Y:S02]  /*08b0*/  SGXT.U32 R37, R0, 0x2 ;  /* 0x000000020025781a */ /* 0x000fe40000000000 */
[----:B------:R-:W-:Y:S01]  /*08c0*/  SGXT.U32 R73, R2, 0x1 ;  /* 0x000000010249781a */ /* 0x000fe20000000000 */
[----:B------:R-:W-:Y:S01]  /*08d0*/  IMAD.MOV R0, RZ, RZ, -R6 ;  /* 0x000000ffff007224 */ /* 0x000fe200078e0a06 */
[----:B------:R2:W-:Y:S03]  /*08e0*/  F2I.FTZ.U32.TRUNC.NTZ R5, R4 ;  /* 0x0000000400057305 */ /* 0x0005e6000021f000 */
[----:B------:R-:W-:Y:S02]  /*08f0*/  IMAD R7, R7, R0, R8 ;  /* 0x0000000007077224 */ /* 0x000fe400078e0208 */
[----:B------:R-:W-:Y:S02]  /*0900*/  IMAD.SHL.U32 R2, R73, 0x4, RZ ;  /* 0x0000000449027824 */ /* 0x000fe400078e00ff */
[----:B------:R-:W-:Y:S01]  /*0910*/  IMAD.SHL.U32 R8, R89, 0x100, RZ ;  /* 0x0000010059087824 */ /* 0x000fe200078e00ff */
[----:B-1----:R1:W3:Y:S02]  /*0920*/  MUFU.RCP R0, R3 ;  /* 0x0000000300007308 */ /* 0x0022e40000001000 */
[----:B------:R-:W-:Y:S01]  /*0930*/  LOP3.LUT R37, R2, R37, RZ, 0xfc, !PT ;  /* 0x0000002502257212 */ /* 0x000fe200078efcff */
[----:B--2---:R-:W-:-:S02]  /*0940*/  IMAD.SHL.U32 R4, R77, 0x100, RZ ;  /* 0x000001004d047824 */ /* 0x004fc400078e00ff */
[----:B-1----:R-:W-:Y:S01]  /*0950*/  IMAD.SHL.U32 R3, R205, 0x8, RZ ;  /* 0x00000008cd037824 */ /* 0x002fe200078e00ff */
[----:B---3--:R-:W-:-:S04]  /*0960*/  IADD3 R2, R0, 0xffffffe, RZ ;  /* 0x0ffffffe00027810 */ /* 0x008fc80007ffe0ff */
[----:B------:R-:W-:Y:S02]  /*0970*/  LOP3.LUT R0, R3, 0xf8, R25, 0x78, !PT ;  /* 0x000000f803007812 */ /* 0x000fe400078e7819 */
[----:B------:R1:W2:Y:S02]  /*0980*/  F2I.FTZ.U32.TRUNC.NTZ R3, R2 ;  /* 0x0000000200037305 */ /* 0x0002a4000021f000 */
[-C--:B------:R-:W-:Y:S02]  /*0990*/  LOP3.LUT R58, R9, R0.reuse, RZ, 0xfc, !PT ;  /* 0x00000000093a7212 */ /* 0x080fe400078efcff */
[----:B------:R-:W-:Y:S02]  /*09a0*/  LOP3.LUT R30, R0, R23, RZ, 0xfc, !PT ;  /* 0x00000017001e7212 */ /* 0x000fe400078efcff */
[-C--:B------:R-:W-:Y:S02]  /*09b0*/  LOP3.LUT R34, R20, R0.reuse, RZ, 0xfc, !PT ;  /* 0x0000000014227212 */ /* 0x080fe400078efcff */
[-C--:B------:R-:W-:Y:S01]  /*09c0*/  LOP3.LUT R35, R19, R0.reuse, RZ, 0xfc, !PT ;  /* 0x0000000013237212 */ /* 0x080fe200078efcff */
[----:B------:R-:W-:Y:S01]  /*09d0*/  IMAD.SHL.U32 R95, R30, 0x2, RZ ;  /* 0x000000021e5f7824 */ /* 0x000fe200078e00ff */
[-C--:B------:R-:W-:Y:S01]  /*09e0*/  LOP3.LUT R38, R18, R0.reuse, RZ, 0xfc, !PT ;  /* 0x0000000012267212 */ /* 0x080fe200078efcff */
[----:B------:R-:W-:Y:S01]  /*09f0*/  IMAD.SHL.U32 R94, R34, 0x2, RZ ;  /* 0x00000002225e7824 */ /* 0x000fe200078e00ff */
[-C--:B------:R-:W-:Y:S01]  /*0a00*/  LOP3.LUT R39, R17, R0.reuse, RZ, 0xfc, !PT ;  /* 0x0000000011277212 */ /* 0x080fe200078efcff */
[----:B------:R-:W-:Y:S01]  /*0a10*/  IMAD.SHL.U32 R92, R35, 0x2, RZ ;  /* 0x00000002235c7824 */ /* 0x000fe200078e00ff */
[-C--:B------:R-:W-:Y:S01]  /*0a20*/  LOP3.LUT R40, R15, R0.reuse, RZ, 0xfc, !PT ;  /* 0x000000000f287212 */ /* 0x080fe200078efcff */
[----:B------:R-:W-:Y:S01]  /*0a30*/  IMAD.SHL.U32 R88, R38, 0x2, RZ ;  /* 0x0000000226587824 */ /* 0x000fe200078e00ff */
[-C--:B------:R-:W-:Y:S01]  /*0a40*/  LOP3.LUT R41, R14, R0.reuse, RZ, 0xfc, !PT ;  /* 0x000000000e297212 */ /* 0x080fe200078efcff */
[----:B-1----:R-:W-:Y:S01]  /*0a50*/  IMAD.MOV R2, RZ, RZ, -R5 ;  /* 0x000000ffff027224 */ /* 0x002fe200078e0a05 */
[-C--:B------:R-:W-:Y:S01]  /*0a60*/  LOP3.LUT R44, R13, R0.reuse, RZ, 0xfc, !PT ;  /* 0x000000000d2c7212 */ /* 0x080fe200078efcff */
[----:B------:R-:W-:Y:S01]  /*0a70*/  IMAD.SHL.U32 R86, R39, 0x2, RZ ;  /* 0x0000000227567824 */ /* 0x000fe200078e00ff */
[-C--:B------:R-:W-:Y:S01]  /*0a80*/  LOP3.LUT R45, R12, R0.reuse, RZ, 0xfc, !PT ;  /* 0x000000000c2d7212 */ /* 0x080fe200078efcff */
[----:B------:R-:W-:Y:S01]  /*0a90*/  IMAD.MOV.U32 R9, RZ, RZ, R2 ;  /* 0x000000ffff097224 */ /* 0x000fe200078e0002 */
[-C--:B------:R-:W-:Y:S01]  /*0aa0*/  LOP3.LUT R46, R8, R0.reuse, RZ, 0xfc, !PT ;  /* 0x00000000082e7212 */ /* 0x080fe200078efcff */
[----:B--2---:R-:W-:Y:S01]  /*0ab0*/  IMAD.MOV R2, RZ, RZ, -R3 ;  /* 0x000000ffff027224 */ /* 0x004fe200078e0a03 */
[-C--:B------:R-:W-:Y:S01]  /*0ac0*/  LOP3.LUT R47, R4, R0.reuse, RZ, 0xfc, !PT ;  /* 0x00000000042f7212 */ /* 0x080fe200078efcff */
[----:B------:R-:W-:Y:S01]  /*0ad0*/  IMAD R9, R9, R29, RZ ;  /* 0x0000001d09097224 */ /* 0x000fe200078e02ff */
[-C--:B------:R-:W-:Y:S01]  /*0ae0*/  LOP3.LUT R52, R11, R0.reuse, RZ, 0xfc, !PT ;  /* 0x000000000b347212 */ /* 0x080fe200078efcff */
[----:B------:R-:W-:Y:S01]  /*0af0*/  IMAD.MOV.U32 R4, RZ, RZ, RZ ;  /* 0x000000ffff047224 */ /* 0x000fe200078e00ff */
[-C--:B------:R-:W-:Y:S01]  /*0b00*/  LOP3.LUT R56, R10, R0.reuse, RZ, 0xfc, !PT ;  /* 0x000000000a387212 */ /* 0x080fe200078efcff */
[----:B------:R-:W-:Y:S01]  /*0b10*/  IMAD.SHL.U32 R84, R40, 0x2, RZ ;  /* 0x0000000228547824 */ /* 0x000fe200078e00ff */
[-C--:B------:R-:W-:Y:S01]  /*0b20*/  LOP3.LUT R60, R21, R0.reuse, RZ, 0xfc, !PT ;  /* 0x00000000153c7212 */ /* 0x080fe200078efcff */
[----:B------:R-:W-:Y:S01]  /*0b30*/  IMAD.HI.U32 R9, R5, R9, R4 ;  /* 0x0000000905097227 */ /* 0x000fe200078e0004 */
[----:B------:R-:W-:-:S02]  /*0b40*/  LOP3.LUT R62, R22, R0, RZ, 0xfc, !PT ;  /* 0x00000000163e7212 */ /* 0x000fc400078efcff */
[----:B------:R-:W-:Y:S01]  /*0b50*/  SHF.R.U32.HI R18, RZ, 0x4, R75 ;  /* 0x00000004ff127819 */ /* 0x000fe2000001164b */
[----:B------:R-:W-:Y:S01]  /*0b60*/  IMAD.MOV.U32 R0, RZ, RZ, R2 ;  /* 0x000000ffff007224 */ /* 0x000fe200078e0002 */
[----:B------:R-:W-:Y:S01]  /*0b70*/  LOP3.LUT R4, R25, 0xf8, RZ, 0xc0, !PT ;  /* 0x000000f819047812 */ /* 0x000fe200078ec0ff */
[----:B------:R-:W-:Y:S01]  /*0b80*/  IMAD.IADD R2, R16, 0x1, R7 ;  /* 0x0000000110027824 */ /* 0x000fe200078e0207 */
[----:B------:R-:W-:Y:S01]  /*0b90*/  SGXT.U32 R18, R18, 0x4 ;  /* 0x000000041212781a */ /* 0x000fe20000000000 */
[----:B------:R-:W-:Y:S02]  /*0ba0*/  IMAD R0, R0, R31, RZ ;  /* 0x0000001f00007224 */ /* 0x000fe400078e02ff */
[----:B------:R-:W-:Y:S01]  /*0bb0*/  IMAD.SHL.U32 R218, R2, 0x80, RZ ;  /* 0x0000008002da7824 */ /* 0x000fe200078e00ff */
[C---:B------:R-:W-:Y:S01]  /*0bc0*/  LOP3.LUT R12, R18.reuse, 0x20, RZ, 0xfc, !PT ;  /* 0x00000020120c7812 */ /* 0x040fe200078efcff */
[----:B------:R-:W-:Y:S01]  /*0bd0*/  IMAD.MOV.U32 R2, RZ, RZ, RZ ;  /* 0x000000ffff027224 */ /* 0x000fe200078e00ff */
[----:B------:R-:W-:Y:S01]  /*0be0*/  LOP3.LUT R22, R18, 0x40, RZ, 0xfc, !PT ;  /* 0x0000004012167812 */ /* 0x000fe200078efcff */
[----:B------:R-:W-:Y:S01]  /*0bf0*/  IMAD R32, R6, 0x100, R4 ;  /* 0x0000010006207824 */ /* 0x000fe200078e0204 */
[C---:B------:R-:W-:Y:S01]  /*0c00*/  LOP3.LUT R16, R218.reuse, 0x10, R18, 0xfe, !PT ;  /* 0x00000010da107812 */ /* 0x040fe200078efe12 */
[----:B------:R-:W-:Y:S01]  /*0c10*/  IMAD.HI.U32 R24, R3, R0, R2 ;  /* 0x0000000003187227 */ /* 0x000fe200078e0002 */
[----:B------:R-:W-:-:S02]  /*0c20*/  LOP3.LUT R0, R218, R18, RZ, 0xfc, !PT ;  /* 0x00000012da007212 */ /* 0x000fc400078efcff */
[--C-:B------:R-:W-:Y:S01]  /*0c30*/  LOP3.LUT R15, R218, 0x20, R18.reuse, 0xfe, !PT ;  /* 0x00000020da0f7812 */ /* 0x100fe200078efe12 */
[----:B------:R1:W-:Y:S01]  /*0c40*/  STL [R1+0x68], R32 ;  /* 0x0000682001007387 */ /* 0x0003e20000100800 */
[----:B------:R-:W-:Y:S01]  /*0c50*/  ISETP.GE.AND P4, PT, R0, RZ, PT ;  /* 0x000000ff0000720c */ /* 0x000fe20003f86270 */
[----:B------:R-:W-:Y:S01]  /*0c60*/  IMAD.SHL.U32 R82, R41, 0x2, RZ ;  /* 0x0000000229527824 */ /* 0x000fe200078e00ff */
[----:B------:R-:W-:Y:S01]  /*0c70*/  IABS R2, R0 ;  /* 0x0000000000027213 */ /* 0x000fe20000000000 */
[----:B------:R-:W-:Y:S01]  /*0c80*/  IMAD.SHL.U32 R80, R44, 0x2, RZ ;  /* 0x000000022c507824 */ /* 0x000fe200078e00ff */
[----:B------:R-:W-:Y:S01]  /*0c90*/  IABS R0, R16 ;  /* 0x0000001000007213 */ /* 0x000fe20000000000 */
[----:B------:R-:W-:Y:S01]  /*0ca0*/  IMAD.SHL.U32 R78, R45, 0x2, RZ ;  /* 0x000000022d4e7824 */ /* 0x000fe200078e00ff */
[C---:B------:R-:W-:Y:S01]  /*0cb0*/  LOP3.LUT R19, R218.reuse, 0x40, R18, 0xfe, !PT ;  /* 0x00000040da137812 */ /* 0x040fe200078efe12 */
[----:B------:R-:W-:Y:S01]  /*0cc0*/  IMAD.MOV.U32 R8, RZ, RZ, R2 ;  /* 0x000000ffff087224 */ /* 0x000fe200078e0002 */
[----:B------:R-:W-:Y:S01]  /*0cd0*/  IABS R3, R15 ;  /* 0x0000000f00037213 */ /* 0x000fe20000000000 */
[----:B------:R-:W-:Y:S01]  /*0ce0*/  IMAD.MOV.U32 R7, RZ, RZ, R0 ;  /* 0x000000ffff077224 */ /* 0x000fe200078e0000 */
[----:B------:R-:W-:Y:S01]  /*0cf0*/  IABS R0, R19 ;  /* 0x0000001300007213 */ /* 0x000fe20000000000 */
[----:B------:R-:W-:Y:S01]  /*0d00*/  IMAD.HI.U32 R4, R9, R8, RZ ;  /* 0x0000000809047227 */ /* 0x000fe200078e00ff */
[----:B------:R-:W-:-:S02]  /*0d10*/  LOP3.LUT R17, R218, 0x30, R18, 0xfe, !PT ;  /* 0x00000030da117812 */ /* 0x000fc400078efe12 */
[C---:B------:R-:W-:Y:S01]  /*0d20*/  LOP3.LUT R14, R218.reuse, 0x50, R18, 0xfe, !PT ;  /* 0x00000050da0e7812 */ /* 0x040fe200078efe12 */
[----:B------:R-:W-:Y:S01]  /*0d30*/  IMAD.MOV.U32 R11, RZ, RZ, R3 ;  /* 0x000000ffff0b7224 */ /* 0x000fe200078e0003 */
[----:B------:R-:W-:Y:S01]  /*0d40*/  IABS R2, R17 ;  /* 0x0000001100027213 */ /* 0x000fe20000000000 */
[----:B------:R-:W-:Y:S01]  /*0d50*/  IMAD.MOV.U32 R3, RZ, RZ, R0 ;  /* 0x000000ffff037224 */ /* 0x000fe200078e0000 */
[----:B------:R-:W-:Y:S01]  /*0d60*/  LOP3.LUT R13, R218, 0x60, R18, 0xfe, !PT ;  /* 0x00000060da0d7812 */ /* 0x000fe200078efe12 */
[----:B------:R-:W-:Y:S01]  /*0d70*/  IMAD.MOV R0, RZ, RZ, -R4 ;  /* 0x000000ffff007224 */ /* 0x000fe200078e0a04 */
[C---:B------:R-:W-:Y:S01]  /*0d80*/  LOP3.LUT R21, R18.reuse, 0x50, RZ, 0xfc, !PT ;  /* 0x0000005012157812 */ /* 0x040fe200078efcff */
[C---:B------:R-:W-:Y:S01]  /*0d90*/  IMAD.HI.U32 R6, R9.reuse, R11, RZ ;  /* 0x0000000b09067227 */ /* 0x040fe200078e00ff */
[C---:B------:R-:W-:Y:S02]  /*0da0*/  LOP3.LUT R20, R18.reuse, 0x60, RZ, 0xfc, !PT ;  /* 0x0000006012147812 */ /* 0x040fe400078efcff */
[----:B------:R-:W-:Y:S01]  /*0db0*/  LOP3.LUT R23, R18, 0x70, RZ, 0xfc, !PT ;  /* 0x0000007012177812 */ /* 0x000fe200078efcff */
[----:B------:R-:W-:-:S04]  /*0dc0*/  IMAD.HI.U32 R4, R9, R3, RZ ;  /* 0x0000000309047227 */ /* 0x000fc800078e00ff */
[----:B------:R-:W-:Y:S01]  /*0dd0*/  IMAD.HI.U32 R5, R9, R7, RZ ;  /* 0x0000000709057227 */ /* 0x000fe200078e00ff */
[----:B------:R-:W-:-:S03]  /*0de0*/  IADD3 R4, -R4, RZ, RZ ;  /* 0x000000ff04047210 */ /* 0x000fc60007ffe1ff */
[----:B------:R-:W-:Y:S02]  /*0df0*/  IMAD.MOV.U32 R10, RZ, RZ, R2 ;  /* 0x000000ffff0a7224 */ /* 0x000fe400078e0002 */
[C---:B------:R-:W-:Y:S01]  /*0e00*/  IMAD R8, R29.reuse, R0, R8 ;  /* 0x000000001d087224 */ /* 0x040fe200078e0208 */
[----:B------:R-:W-:Y:S01]  /*0e10*/  SHF.R.U32.HI R0, RZ, 0x1, R75 ;  /* 0x00000001ff007819 */ /* 0x000fe2000001164b */
[----:B------:R-:W-:Y:S02]  /*0e20*/  IMAD.MOV R6, RZ, RZ, -R6 ;  /* 0x000000ffff067224 */ /* 0x000fe400078e0a06 */
[----:B------:R-:W-:Y:S01]  /*0e30*/  IMAD.MOV R2, RZ, RZ, -R5 ;  /* 0x000000ffff027224 */ /* 0x000fe200078e0a05 */
[----:B------:R-:W-:Y:S01]  /*0e40*/  ISETP.GT.U32.AND P5, PT, R29, R8, PT ;  /* 0x000000081d00720c */ /* 0x000fe20003fa4070 */
[----:B------:R-:W-:-:S04]  /*0e50*/  IMAD.HI.U32 R5, R9, R10, RZ ;  /* 0x0000000a09057227 */ /* 0x000fc800078e00ff */
[C---:B------:R-:W-:Y:S01]  /*0e60*/  IMAD R6, R29.reuse, R6, R11 ;  /* 0x000000061d067224 */ /* 0x040fe200078e020b */
[----:B------:R-:W-:Y:S01]  /*0e70*/  LOP3.LUT R11, R50, 0x38, R0, 0x78, !PT ;  /* 0x00000038320b7812 */ /* 0x000fe200078e7800 */
[C---:B------:R-:W-:Y:S01]  /*0e80*/  IMAD R7, R29.reuse, R2, R7 ;  /* 0x000000021d077224 */ /* 0x040fe200078e0207 */
[C---:B------:R-:W-:Y:S01]  /*0e90*/  LOP3.LUT R0, R18.reuse, 0x10, RZ, 0xfc, !PT ;  /* 0x0000001012007812 */ /* 0x040fe200078efcff */
[----:B------:R-:W-:Y:S01]  /*0ea0*/  IMAD.MOV R5, RZ, RZ, -R5 ;  /* 0x000000ffff057224 */ /* 0x000fe200078e0a05 */
[----:B------:R-:W-:Y:S01]  /*0eb0*/  IABS R2, R13 ;  /* 0x0000000d00027213 */ /* 0x000fe20000000000 */
[C---:B------:R-:W-:Y:S01]  /*0ec0*/  IMAD R4, R29.reuse, R4, R3 ;  /* 0x000000041d047224 */ /* 0x040fe200078e0203 */
[----:B------:R-:W-:Y:S01]  /*0ed0*/  IABS R3, R14 ;  /* 0x0000000e00037213 */ /* 0x000fe20000000000 */
[C---:B------:R-:W-:Y:S01]  /*0ee0*/  IMAD R5, R29.reuse, R5, R10 ;  /* 0x000000051d057224 */ /* 0x040fe200078e020a */
[----:B------:R-:W-:Y:S01]  /*0ef0*/  LOP3.LUT R10, R18, 0x30, RZ, 0xfc, !PT ;  /* 0x00000030120a7812 */ /* 0x000fe200078efcff */
[----:B------:R-:W-:Y:S01]  /*0f00*/  IMAD R28, R0, 0x80, R11 ;  /* 0x00000080001c7824 */ /* 0x000fe200078e020b */
[----:B------:R-:W-:Y:S01]  /*0f10*/  ISETP.GT.U32.AND P3, PT, R29, R7, PT ;  /* 0x000000071d00720c */ /* 0x000fe20003f64070 */
[----:B------:R-:W-:Y:S01]  /*0f20*/  IMAD.HI.U32 R0, R9, R3, RZ ;  /* 0x0000000309007227 */ /* 0x000fe200078e00ff */
[----:B------:R-:W-:-:S02]  /*0f30*/  ISETP.GT.U32.AND P2, PT, R29, R6, PT ;  /* 0x000000061d00720c */ /* 0x000fc40003f44070 */
[C---:B------:R-:W-:Y:S01]  /*0f40*/  ISETP.GT.U32.AND P1, PT, R29.reuse, R4, PT ;  /* 0x000000041d00720c */ /* 0x040fe20003f24070 */
[--C-:B------:R-:W-:Y:S01]  /*0f50*/  IMAD R26, R10, 0x80, R11.reuse ;  /* 0x000000800a1a7824 */ /* 0x100fe200078e020b */
[----:B------:R-:W-:Y:S01]  /*0f60*/  ISETP.GT.U32.AND P0, PT, R29, R5, PT ;  /* 0x000000051d00720c */ /* 0x000fe20003f04070 */
[----:B------:R-:W-:Y:S02]  /*0f70*/  IMAD.MOV R0, RZ, RZ, -R0 ;  /* 0x000000ffff007224 */ /* 0x000fe400078e0a00 */
[----:B------:R-:W-:Y:S01]  /*0f80*/  IMAD R27, R12, 0x80, R11 ;  /* 0x000000800c1b7824 */ /* 0x000fe200078e020b */
[----:B------:R-:W-:Y:S01]  /*0f90*/  LOP3.LUT R12, R218, 0x70, R18, 0xfe, !PT ;  /* 0x00000070da0c7812 */ /* 0x000fe200078efe12 */
[----:B------:R-:W-:Y:S01]  /*0fa0*/  IMAD.HI.U32 R10, R9, R2, RZ ;  /* 0x00000002090a7227 */ /* 0x000fe200078e00ff */
[----:B------:R-:W-:-:S03]  /*0fb0*/  SHF.L.U32 R100, R26, 0x1, RZ ;  /* 0x000000011a647819 */ /* 0x000fc600000006ff */
[----:B------:R-:W-:Y:S02]  /*0fc0*/  IMAD R3, R29, R0, R3 ;  /* 0x000000001d037224 */ /* 0x000fe400078e0203 */
[--C-:B------:R-:W-:Y:S02]  /*0fd0*/  @!P5 IMAD.IADD R8, R8, 0x1, -R29.reuse ;  /* 0x000000010808d824 */ /* 0x100fe400078e0a1d */
[----:B------:R-:W-:Y:S01]  /*0fe0*/  IMAD.MOV R0, RZ, RZ, -R10 ;  /* 0x000000ffff007224 */ /* 0x000fe200078e0a0a */
[----:B------:R-:W-:Y:S01]  /*0ff0*/  IABS R10, R12 ;  /* 0x0000000c000a7213 */ /* 0x000fe20000000000 */
[--C-:B------:R-:W-:Y:S01]  /*1000*/  @!P3 IMAD.IADD R7, R7, 0x1, -R29.reuse ;  /* 0x000000010707b824 */ /* 0x100fe200078e0a1d */
[C---:B------:R-:W-:Y:S01]  /*1010*/  ISETP.GT.U32.AND P3, PT, R29.reuse, R8, PT ;  /* 0x000000081d00720c */ /* 0x040fe20003f64070 */
[C---:B------:R-:W-:Y:S02]  /*1020*/  IMAD R2, R29.reuse, R0, R2 ;  /* 0x000000001d027224 */ /* 0x040fe400078e0202 */
[----:B------:R-:W-:Y:S01]  /*1030*/  IMAD.MOV.U32 R0, RZ, RZ, R10 ;  /* 0x000000ffff007224 */ /* 0x000fe200078e000a */
[----:B------:R-:W-:Y:S01]  /*1040*/  IABS R10, R32 ;  /* 0x00000020000a7213 */ /* 0x000fe20000000000 */
[----:B------:R-:W-:Y:S01]  /*1050*/  @!P2 IMAD.IADD R6, R6, 0x1, -R29 ;  /* 0x000000010606a824 */ /* 0x000fe200078e0a1d */
[----:B------:R-:W-:Y:S01]  /*1060*/  ISETP.GT.U32.AND P2, PT, R29, R7, PT ;  /* 0x000000071d00720c */ /* 0x000fe20003f44070 */
[----:B------:R-:W-:-:S04]  /*1070*/  IMAD.HI.U32 R9, R9, R0, RZ ;  /* 0x0000000009097227 */ /* 0x000fc800078e00ff */
[----:B------:R-:W-:Y:S01]  /*1080*/  @!P1 IMAD.IADD R4, R4, 0x1, -R29 ;  /* 0x0000000104049824 */ /* 0x000fe200078e0a1d */
[----:B------:R-:W-:Y:S01]  /*1090*/  ISETP.GT.U32.AND P1, PT, R29, R3, PT ;  /* 0x000000031d00720c */ /* 0x000fe20003f24070 */
[----:B------:R-:W-:Y:S02]  /*10a0*/  IMAD.MOV R9, RZ, RZ, -R9 ;  /* 0x000000ffff097224 */ /* 0x000fe400078e0a09 */
[--C-:B------:R-:W-:Y:S01]  /*10b0*/  @!P0 IMAD.IADD R5, R5, 0x1, -R29.reuse ;  /* 0x0000000105058824 */ /* 0x100fe200078e0a1d */
[C---:B------:R-:W-:Y:S01]  /*10c0*/  ISETP.GT.U32.AND P0, PT, R29.reuse, R6, PT ;  /* 0x000000061d00720c */ /* 0x040fe20003f04070 */
[----:B------:R-:W-:Y:S01]  /*10d0*/  @!P3 IMAD.IADD R8, R8, 0x1, -R29 ;  /* 0x000000010808b824 */ /* 0x000fe200078e0a1d */
[C---:B------:R-:W-:Y:S01]  /*10e0*/  ISETP.GT.U32.AND P6, PT, R29.reuse, R4, PT ;  /* 0x000000041d00720c */ /* 0x040fe20003fc4070 */
[C---:B------:R-:W-:Y:S01]  /*10f0*/  IMAD R9, R29.reuse, R9, R0 ;  /* 0x000000091d097224 */ /* 0x040fe200078e0200 */
[C---:B------:R-:W-:Y:S01]  /*1100*/  ISETP.GT.U32.AND P3, PT, R29.reuse, R2, PT ;  /* 0x000000021d00720c */ /* 0x040fe20003f64070 */
[--C-:B------:R-:W-:Y:S01]  /*1110*/  IMAD R25, R22, 0x80, R11.reuse ;  /* 0x0000008016197824 */ /* 0x100fe200078e020b */
[----:B------:R-:W-:Y:S01]  /*1120*/  ISETP.GT.U32.AND P5, PT, R29, R5, PT ;  /* 0x000000051d00720c */ /* 0x000fe20003fa4070 */
[----:B------:R-:W-:-:S02]  /*1130*/  IMAD R22, R21, 0x80, R11 ;  /* 0x0000008015167824 */ /* 0x000fc400078e020b */
[----:B------:R-:W-:Y:S02]  /*1140*/  IMAD R21, R20, 0x80, R11 ;  /* 0x0000008014157824 */ /* 0x000fe400078e020b */
[----:B------:R-:W-:Y:S01]  /*1150*/  @!P2 IMAD.IADD R7, R7, 0x1, -R29 ;  /* 0x000000010707a824 */ /* 0x000fe200078e0a1d */
[----:B------:R-:W-:Y:S01]  /*1160*/  ISETP.GT.U32.AND P2, PT, R29, R9, PT ;  /* 0x000000091d00720c */ /* 0x000fe20003f44070 */
[--C-:B------:R-:W-:Y:S02]  /*1170*/  IMAD R23, R23, 0x80, R11.reuse ;  /* 0x0000008017177824 */ /* 0x100fe400078e020b */
[----:B------:R-:W-:Y:S02]  /*1180*/  IMAD R20, R18, 0x80, R11 ;  /* 0x0000008012147824 */ /* 0x000fe400078e020b */
[----:B------:R-:W-:-:S04]  /*1190*/  IMAD.HI.U32 R11, R24, R10, RZ ;  /* 0x0000000a180b7227 */ /* 0x000fc800078e00ff */
[----:B------:R-:W-:Y:S01]  /*11a0*/  @!P1 IMAD.IADD R3, R3, 0x1, -R29 ;  /* 0x0000000103039824 */ /* 0x000fe200078e0a1d */
[----:B------:R-:W-:Y:S01]  /*11b0*/  ISETP.GE.AND P1, PT, R50, c[0x0][0x180], PT ;  /* 0x0000600032007a0c */ /* 0x000fe20003f26270 */
[----:B------:R-:W-:Y:S01]  /*11c0*/  IMAD.MOV R0, RZ, RZ, -R11 ;  /* 0x000000ffff007224 */ /* 0x000fe200078e0a0b */
[----:B------:R-:W-:Y:S01]  /*11d0*/  MOV R11, R8 ;  /* 0x00000008000b7202 */ /* 0x000fe20000000f00 */
[--C-:B------:R-:W-:Y:S01]  /*11e0*/  @!P0 IMAD.IADD R6, R6, 0x1, -R29.reuse ;  /* 0x0000000106068824 */ /* 0x100fe200078e0a1d */
[----:B------:R-:W-:Y:S01]  /*11f0*/  ISETP.GE.AND P0, PT, R16, RZ, PT ;  /* 0x000000ff1000720c */ /* 0x000fe20003f06270 */
[--C-:B------:R-:W-:Y:S01]  /*1200*/  @!P6 IMAD.IADD R4, R4, 0x1, -R29.reuse ;  /* 0x000000010404e824 */ /* 0x100fe200078e0a1d */
[----:B------:R-:W-:Y:S01]  /*1210*/  ISETP.GT.U32.AND P6, PT, R29, R3, PT ;  /* 0x000000031d00720c */ /* 0x000fe20003fc4070 */
[----:B------:R-:W-:Y:S02]  /*1220*/  @!P3 IMAD.IADD R2, R2, 0x1, -R29 ;  /* 0x000000010202b824 */ /* 0x000fe400078e0a1d */
[----:B------:R-:W-:-:S02]  /*1230*/  IMAD R10, R31, R0, R10 ;  /* 0x000000001f0a7224 */ /* 0x000fc400078e020a */
[----:B------:R-:W-:Y:S01]  /*1240*/  @!P5 IMAD.IADD R5, R5, 0x1, -R29 ;  /* 0x000000010505d824 */ /* 0x000fe200078e0a1d */
[----:B------:R-:W-:Y:S01]  /*1250*/  ISETP.GE.AND P5, PT, R15, RZ, PT ;  /* 0x000000ff0f00720c */ /* 0x000fe20003fa6270 */
[----:B------:R-:W-:Y:S01]  /*1260*/  IMAD.U32 R0, RZ, RZ, UR4 ;  /* 0x00000004ff007e24 */ /* 0x000fe2000f8e00ff */
[----:B------:R-:W-:Y:S01]  /*1270*/  ISETP.GT.U32.AND P3, PT, R31, R10, PT ;  /* 0x0000000a1f00720c */ /* 0x000fe20003f64070 */
[----:B------:R-:W-:Y:S01]  /*1280*/  @!P4 IMAD.MOV R11, RZ, RZ, -R11 ;  /* 0x000000ffff0bc224 */ /* 0x000fe200078e0a0b */
[----:B------:R-:W-:Y:S01]  /*1290*/  ISETP.GT.U32.AND P4, PT, R29, R2, PT ;  /* 0x000000021d00720c */ /* 0x000fe20003f84070 */
[----:B------:R-:W-:Y:S01]  /*12a0*/  @!P2 IMAD.IADD R9, R9, 0x1, -R29 ;  /* 0x000000010909a824 */ /* 0x000fe200078e0a1d */
[----:B------:R-:W-:Y:S01]  /*12b0*/  ISETP.GE.AND P2, PT, R17, RZ, PT ;  /* 0x000000ff1100720c */ /* 0x000fe20003f46270 */
[----:B------:R-:W-:Y:S01]  /*12c0*/  IMAD.MOV.U32 R8, RZ, RZ, R7 ;  /* 0x000000ffff087224 */ /* 0x000fe200078e0007 */
[----:B------:R-:W-:Y:S01]  /*12d0*/  SEL R7, R0, RZ, !P1 ;  /* 0x000000ff00077207 */ /* 0x000fe20004800000 */
[----:B------:R-:W-:Y:S01]  /*12e0*/  @!P6 IMAD.IADD R3, R3, 0x1, -R29 ;  /* 0x000000010303e824 */ /* 0x000fe200078e0a1d */
[----:B------:R-:W-:Y:S01]  /*12f0*/  ISETP.GE.AND P6, PT, R19, RZ, PT ;  /* 0x000000ff1300720c */ /* 0x000fe20003fc6270 */
[----:B------:R-:W-:Y:S01]  /*1300*/  @!P0 IMAD.MOV R8, RZ, RZ, -R8 ;  /* 0x000000ffff088224 */ /* 0x000fe200078e0a08 */
[----:B------:R-:W-:Y:S01]  /*1310*/  ISETP.NE.U32.AND P0, PT, R7, RZ, PT ;  /* 0x000000ff0700720c */ /* 0x000fe20003f05070 */
[----:B------:R-:W-:Y:S01]  /*1320*/  IMAD.MOV.U32 R7, RZ, RZ, R6 ;  /* 0x000000ffff077224 */ /* 0x000fe200078e0006 */
[----:B------:R-:W-:Y:S01]  /*1330*/  ISETP.GT.U32.AND P1, PT, R29, R9, PT ;  /* 0x000000091d00720c */ /* 0x000fe20003f24070 */
[----:B------:R-:W-:Y:S01]  /*1340*/  IMAD.MOV.U32 R6, RZ, RZ, R5 ;  /* 0x000000ffff067224 */ /* 0x000fe200078e0005 */
[----:B------:R-:W-:Y:S01]  /*1350*/  UIADD3 UR4, UR15, -0x80, URZ ;  /* 0xffffff800f047890 */ /* 0x000fe2000fffe03f */
[----:B------:R-:W-:Y:S01]  /*1360*/  @!P5 IMAD.MOV R7, RZ, RZ, -R7 ;  /* 0x000000ffff07d224 */ /* 0x000fe200078e0a07 */
[----:B------:R-:W-:Y:S01]  /*1370*/  ISETP.GE.AND P5, PT, R14, RZ, PT ;  /* 0x000000ff0e00720c */ /* 0x000fe20003fa6270 */
[----:B------:R-:W-:Y:S01]  /*1380*/  @!P4 IMAD.IADD R2, R2, 0x1, -R29 ;  /* 0x000000010202c824 */ /* 0x000fe200078e0a1d */
[----:B------:R-:W-:Y:S01]  /*1390*/  ISETP.GE.AND P4, PT, R205, c[0x0][0x180], PT ;  /* 0x00006000cd007a0c */ /* 0x000fe20003f86270 */
[----:B------:R-:W-:-:S02]  /*13a0*/  @!P3 IMAD.IADD R10, R10, 0x1, -R31 ;  /* 0x000000010a0ab824 */ /* 0x000fc400078e0a1f */
[----:B------:R-:W-:Y:S01]  /*13b0*/  @!P2 IMAD.MOV R6, RZ, RZ, -R6 ;  /* 0x000000ffff06a224 */ /* 0x000fe200078e0a06 */
[----:B------:R-:W-:Y:S01]  /*13c0*/  ISETP.GE.AND P2, PT, R13, RZ, PT ;  /* 0x000000ff0d00720c */ /* 0x000fe20003f46270 */
[----:B------:R-:W-:Y:S01]  /*13d0*/  IMAD.MOV.U32 R5, RZ, RZ, R4 ;  /* 0x000000ffff057224 */ /* 0x000fe200078e0004 */
[----:B------:R-:W-:Y:S01]  /*13e0*/  SEL R4, R0, RZ, !P4 ;  /* 0x000000ff00047207 */ /* 0x000fe20006000000 */
[----:B------:R-:W-:Y:S01]  /*13f0*/  @!P1 IMAD.IADD R9, R9, 0x1, -R29 ;  /* 0x0000000109099824 */ /* 0x000fe200078e0a1d */
[----:B------:R-:W-:Y:S01]  /*1400*/  ISETP.GT.U32.AND P3, PT, R31, R10, PT ;  /* 0x0000000a1f00720c */ /* 0x000fe20003f64070 */
[----:B------:R-:W-:Y:S01]  /*1410*/  @!P6 IMAD.MOV R5, RZ, RZ, -R5 ;  /* 0x000000ffff05e224 */ /* 0x000fe200078e0a05 */
[----:B------:R-:W-:Y:S01]  /*1420*/  ISETP.NE.U32.AND P6, PT, R4, RZ, PT ;  /* 0x000000ff0400720c */ /* 0x000fe20003fc5070 */
[----:B------:R-:W-:Y:S01]  /*1430*/  IMAD.MOV.U32 R4, RZ, RZ, R3 ;  /* 0x000000ffff047224 */ /* 0x000fe200078e0003 */
[----:B------:R-:W-:Y:S01]  /*1440*/  ISETP.GE.AND P4, PT, R12, RZ, PT ;  /* 0x000000ff0c00720c */ /* 0x000fe20003f86270 */
[----:B------:R-:W-:Y:S01]  /*1450*/  IMAD.MOV.U32 R3, RZ, RZ, R2 ;  /* 0x000000ffff037224 */ /* 0x000fe200078e0002 */
[----:B------:R-:W-:Y:S01]  /*1460*/  ISETP.GE.AND P1, PT, R70, c[0x0][0x180], PT ;  /* 0x0000600046007a0c */ /* 0x000fe20003f26270 */
[----:B------:R-:W-:Y:S01]  /*1470*/  @!P5 IMAD.MOV R4, RZ, RZ, -R4 ;  /* 0x000000ffff04d224 */ /* 0x000fe200078e0a04 */
[----:B------:R-:W-:Y:S01]  /*1480*/  ISETP.GE.AND P5, PT, R32, RZ, PT ;  /* 0x000000ff2000720c */ /* 0x000fe20003fa6270 */
[----:B------:R-:W-:Y:S01]  /*1490*/  @!P2 IMAD.MOV R3, RZ, RZ, -R3 ;  /* 0x000000ffff03a224 */ /* 0x000fe200078e0a03 */
[----:B------:R-:W-:Y:S01]  /*14a0*/  ISETP.NE.AND P2, PT, RZ, c[0x0][0x17c], PT ;  /* 0x00005f00ff007a0c */ /* 0x000fe20003f45270 */
[----:B------:R-:W-:Y:S01]  /*14b0*/  IMAD.MOV.U32 R2, RZ, RZ, R9 ;  /* 0x000000ffff027224 */ /* 0x000fe200078e0009 */
[----:B------:R-:W-:Y:S01]  /*14c0*/  SEL R12, R0, RZ, !P1 ;  /* 0x000000ff000c7207 */ /* 0x000fe20004800000 */
[----:B------:R-:W-:Y:S01]  /*14d0*/  @!P3 IMAD.IADD R10, R10, 0x1, -R31 ;  /* 0x000000010a0ab824 */ /* 0x000fe200078e0a1f */
[----:B------:R-:W-:Y:S01]  /*14e0*/  ISETP.NE.AND P3, PT, RZ, c[0x0][0x178], PT ;  /* 0x00005e00ff007a0c */ /* 0x000fe20003f65270 */
[----:B------:R-:W-:Y:S01]  /*14f0*/  IMAD.SHL.U32 R103, R20, 0x2, RZ ;  /* 0x0000000214677824 */ /* 0x000fe200078e00ff */
[----:B------:R-:W-:Y:S01]  /*1500*/  LOP3.LUT R13, RZ, c[0x0][0x178], RZ, 0x33, !PT ;  /* 0x00005e00ff0d7a12 */ /* 0x000fe200078e33ff */
[----:B------:R-:W-:Y:S01]  /*1510*/  IMAD.MOV.U32 R36, RZ, RZ, R10 ;  /* 0x000000ffff247224 */ /* 0x000fe200078e000a */
[----:B------:R-:W-:Y:S01]  /*1520*/  ISETP.NE.U32.AND P1, PT, R12, RZ, PT ;  /* 0x000000ff0c00720c */ /* 0x000fe20003f25070 */
[----:B------:R-:W-:Y:S01]  /*1530*/  @!P4 IMAD.MOV R2, RZ, RZ, -R2 ;  /* 0x000000ffff02c224 */ /* 0x000fe200078e0a02 */
[C---:B------:R-:W-:Y:S01]  /*1540*/  SEL R12, R13.reuse, R11, !P3 ;  /* 0x0000000b0d0c7207 */ /* 0x040fe20005800000 */
[----:B------:R-:W-:Y:S01]  /*1550*/  @!P5 IMAD.MOV R36, RZ, RZ, -R36 ;  /* 0x000000ffff24d224 */ /* 0x000fe200078e0a24 */
[C---:B------:R-:W-:Y:S01]  /*1560*/  SEL R11, R13.reuse, R8, !P3 ;  /* 0x000000080d0b7207 */ /* 0x040fe20005800000 */
[----:B------:R-:W-:Y:S01]  /*1570*/  IMAD.SHL.U32 R102, R28, 0x2, RZ ;  /* 0x000000021c667824 */ /* 0x000fe200078e00ff */
[C---:B------:R-:W-:Y:S01]  /*1580*/  SEL R10, R13.reuse, R7, !P3 ;  /* 0x000000070d0a7207 */ /* 0x040fe20005800000 */
[--C-:B------:R-:W-:Y:S01]  /*1590*/  IMAD R239, R12, c[0x0][0x184], R50.reuse ;  /* 0x000061000cef7a24 */ /* 0x100fe200078e0232 */
[----:B------:R-:W-:Y:S01]  /*15a0*/  SEL R9, R13, R6, !P3 ;  /* 0x000000060d097207 */ /* 0x000fe20005800000 */
[--C-:B------:R-:W-:Y:S01]  /*15b0*/  IMAD R240, R11, c[0x0][0x184], R50.reuse ;  /* 0x000061000bf07a24 */ /* 0x100fe200078e0232 */
[C---:B------:R-:W-:Y:S01]  /*15c0*/  SEL R8, R13.reuse, R5, !P3 ;  /* 0x000000050d087207 */ /* 0x040fe20005800000 */
[--C-:B------:R-:W-:Y:S01]  /*15d0*/  IMAD R243, R10, c[0x0][0x184], R50.reuse ;  /* 0x000061000af37a24 */ /* 0x100fe200078e0232 */
[----:B------:R-:W-:Y:S01]  /*15e0*/  SEL R7, R13, R4, !P3 ;  /* 0x000000040d077207 */ /* 0x000fe20005800000 */
[--C-:B------:R-:W-:Y:S01]  /*15f0*/  IMAD R244, R9, c[0x0][0x184], R50.reuse ;  /* 0x0000610009f47a24 */ /* 0x100fe200078e0232 */
[----:B------:R-:W-:Y:S01]  /*1600*/  @!P2 LOP3.LUT R36, RZ, c[0x0][0x17c], RZ, 0x33, !PT ;  /* 0x00005f00ff24aa12 */ /* 0x000fe200078e33ff */
[----:B------:R-:W-:Y:S01]  /*1610*/  IMAD R245, R8, c[0x0][0x184], R50 ;  /* 0x0000610008f57a24 */ /* 0x000fe200078e0232 */
[----:B------:R-:W-:Y:S01]  /*1620*/  SEL R6, R13, R3, !P3 ;  /* 0x000000030d067207 */ /* 0x000fe20005800000 */
[----:B-1----:R-:W-:Y:S01]  /*1630*/  IMAD.WIDE R32, R239, R64, c[0x0][0x160] ;  /* 0x00005800ef207625 */ /* 0x002fe200078e0240 */
[----:B------:R-:W-:Y:S01]  /*1640*/  SEL R4, R13, R2, !P3 ;  /* 0x000000020d047207 */ /* 0x000fe20005800000 */
[----:B------:R-:W-:Y:S01]  /*1650*/  STL [R1+0x64], R103 ;  /* 0x0000646701007387 */ /* 0x000fe20000100800 */
[----:B------:R-:W-:Y:S01]  /*1660*/  ISETP.GE.AND P4, PT, R106, c[0x0][0x180], PT ;  /* 0x000060006a007a0c */ /* 0x000fe20003f86270 */
[----:B------:R-:W-:Y:S01]  /*1670*/  IMAD R219, R205, c[0x0][0x188], R36 ;  /* 0x00006200cddb7a24 */ /* 0x000fe200078e0224 */
[----:B------:R-:W-:Y:S01]  /*1680*/  ISETP.GE.AND P3, PT, R68, c[0x0][0x180], PT ;  /* 0x0000600044007a0c */ /* 0x000fe20003f66270 */
[----:B------:R-:W-:Y:S01]  /*1690*/  IMAD R246, R7, c[0x0][0x184], R50 ;  /* 0x0000610007f67a24 */ /* 0x000fe200078e0232 */
[----:B------:R-:W-:Y:S01]  /*16a0*/  SEL R2, R0, RZ, !P4 ;  /* 0x000000ff00027207 */ /* 0x000fe20006000000 */
[----:B------:R-:W-:Y:S01]  /*16b0*/  IMAD.WIDE R30, R240, R64, c[0x0][0x160] ;  /* 0x00005800f01e7625 */ /* 0x000fe200078e0240 */
[----:B------:R1:W-:Y:S01]  /*16c0*/  LDGSTS.E.BYPASS.LTC128B.128 [R103], [R32.64], P0 ;  /* 0x0000000020677fae */ /* 0x0003e20008101d52 */
[----:B------:R-:W-:-:S02]  /*16d0*/  ISETP.GE.AND P4, PT, R104, c[0x0][0x180], PT ;  /* 0x0000600068007a0c */ /* 0x000fc40003f86270 */
[----:B------:R-:W-:Y:S01]  /*16e0*/  IMAD.SHL.U32 R101, R27, 0x2, RZ ;  /* 0x000000021b657824 */ /* 0x000fe200078e00ff */
[----:B------:R2:W-:Y:S01]  /*16f0*/  LDGSTS.E.BYPASS.LTC128B.128 [R102], [R30.64], P0 ;  /* 0x000000001e667fae */ /* 0x0005e20008101d52 */
[--C-:B------:R-:W-:Y:S01]  /*1700*/  IMAD R251, R6, c[0x0][0x184], R50.reuse ;  /* 0x0000610006fb7a24 */ /* 0x100fe200078e0232 */
[----:B------:R-:W-:Y:S01]  /*1710*/  SEL R5, R0, RZ, !P3 ;  /* 0x000000ff00057207 */ /* 0x000fe20005800000 */
[-C--:B------:R-:W-:Y:S01]  /*1720*/  IMAD.WIDE R28, R243, R64.reuse, c[0x0][0x160] ;  /* 0x00005800f31c7625 */ /* 0x080fe200078e0240 */
[----:B------:R-:W-:Y:S01]  /*1730*/  ISETP.GE.AND P5, PT, R105, c[0x0][0x180], PT ;  /* 0x0000600069007a0c */ /* 0x000fe20003fa6270 */
[----:B------:R3:W-:Y:S01]  /*1740*/  STL [R1+0x60], R102 ;  /* 0x0000606601007387 */ /* 0x0007e20000100800 */
[----:B------:R-:W-:Y:S01]  /*1750*/  ISETP.NE.U32.AND P3, PT, R2, RZ, PT ;  /* 0x000000ff0200720c */ /* 0x000fe20003f65070 */
[----:B------:R-:W-:Y:S01]  /*1760*/  IMAD.SHL.U32 R99, R25, 0x2, RZ ;  /* 0x0000000219637824 */ /* 0x000fe200078e00ff */
[----:B------:R-:W-:Y:S01]  /*1770*/  SEL R2, R0, RZ, !P4 ;  /* 0x000000ff00027207 */ /* 0x000fe20006000000 */
[----:B------:R-:W-:Y:S01]  /*1780*/  IMAD R252, R4, c[0x0][0x184], R50 ;  /* 0x0000610004fc7a24 */ /* 0x000fe200078e0232 */
[----:B------:R4:W-:Y:S01]  /*1790*/  LDGSTS.E.BYPASS.LTC128B.128 [R101], [R28.64], P0 ;  /* 0x000000001c657fae */ /* 0x0009e20008101d52 */
[----:B------:R-:W-:Y:S01]  /*17a0*/  IMAD.WIDE R26, R244, R64, c[0x0][0x160] ;  /* 0x00005800f41a7625 */ /* 0x000fe200078e0240 */
[----:B------:R-:W-:-:S02]  /*17b0*/  ISETP.NE.U32.AND P4, PT, R5, RZ, PT ;  /* 0x000000ff0500720c */ /* 0x000fc40003f85070 */
[----:B------:R-:W-:Y:S01]  /*17c0*/  SEL R3, R0, RZ, !P5 ;  /* 0x000000ff00037207 */ /* 0x000fe20006800000 */
[----:B------:R-:W-:Y:S01]  /*17d0*/  IMAD.SHL.U32 R98, R22, 0x2, RZ ;  /* 0x0000000216627824 */ /* 0x000fe200078e00ff */
[----:B------:R5:W-:Y:S01]  /*17e0*/  LDGSTS.E.BYPASS.LTC128B.128 [R100], [R26.64], P0 ;  /* 0x000000001a647fae */ /* 0x000be20008101d52 */
[----:B------:R-:W-:Y:S01]  /*17f0*/  IMAD.SHL.U32 R96, R23, 0x2, RZ ;  /* 0x0000000217607824 */ /* 0x000fe200078e00ff */
[----:B------:R-:W-:Y:S01]  /*1800*/  ISETP.NE.U32.AND P2, PT, R3, RZ, PT ;  /* 0x000000ff0300720c */ /* 0x000fe20003f45070 */
[-C--:B------:R-:W-:Y:S01]  /*1810*/  IMAD.WIDE R24, R245, R64.reuse, c[0x0][0x160] ;  /* 0x00005800f5187625 */ /* 0x080fe200078e0240 */
[----:B------:R-:W-:Y:S01]  /*1820*/  ISETP.NE.U32.AND P5, PT, R2, RZ, PT ;  /* 0x000000ff0200720c */ /* 0x000fe20003fa5070 */
[----:B------:R-:W-:Y:S02]  /*1830*/  STL [R1+0x5c], R101 ;  /* 0x00005c6501007387 */ /* 0x000fe40000100800 */
[----:B------:R-:W-:Y:S02]  /*1840*/  IMAD.WIDE R22, R246, R64, c[0x0][0x160] ;  /* 0x00005800f6167625 */ /* 0x000fe400078e0240 */
[----:B------:R1:W-:Y:S02]  /*1850*/  LDGSTS.E.BYPASS.LTC128B.128 [R99], [R24.64], P0 ;  /* 0x0000000018637fae */ /* 0x0003e40008101d52 */
[----:B------:R-:W-:-:S02]  /*1860*/  IMAD R221, R66, 0x8, R219 ;  /* 0x0000000842dd7824 */ /* 0x000fc400078e02db */
[----:B------:R-:W-:Y:S01]  /*1870*/  IMAD.SHL.U32 R97, R21, 0x2, RZ ;  /* 0x0000000215617824 */ /* 0x000fe200078e00ff */
[----:B------:R1:W-:Y:S01]  /*1880*/  LDGSTS.E.BYPASS.LTC128B.128 [R98], [R22.64], P0 ;  /* 0x0000000016627fae */ /* 0x0003e20008101d52 */
[----:B------:R-:W-:-:S03]  /*1890*/  IMAD.WIDE R6, R251, R64, c[0x0][0x160] ;  /* 0x00005800fb067625 */ /* 0x000fc600078e0240 */
[----:B------:R-:W-:Y:S01]  /*18a0*/  STL [R1+0x58], R100 ;  /* 0x0000586401007387 */ /* 0x000fe20000100800 */
[----:B------:R-:W-:-:S03]  /*18b0*/  IMAD.WIDE R42, R252, R64, c[0x0][0x160] ;  /* 0x00005800fc2a7625 */ /* 0x000fc600078e0240 */
[----:B------:R1:W-:Y:S01]  /*18c0*/  LDGSTS.E.BYPASS.LTC128B.128 [R97], [R6.64], P0 ;  /* 0x0000000006617fae */ /* 0x0003e20008101d52 */
[----:B------:R-:W-:-:S03]  /*18d0*/  IMAD.WIDE R48, R219, R64, c[0x0][0x168] ;  /* 0x00005a00db307625 */ /* 0x000fc600078e0240 */
[----:B------:R1:W-:Y:S01]  /*18e0*/  LDGSTS.E.BYPASS.LTC128B.128 [R96], [R42.64], P0 ;  /* 0x000000002a607fae */ /* 0x0003e20008101d52 */
[----:B------:R-:W-:Y:S01]  /*18f0*/  IMAD R71, R66, 0x8, R221 ;  /* 0x0000000842477824 */ /* 0x000fe200078e02dd */
[----:B------:R-:W-:Y:S01]  /*1900*/  ISETP.GE.AND P0, PT, R93, c[0x0][0x180], PT ;  /* 0x000060005d007a0c */ /* 0x000fe20003f06270 */
[-C--:B------:R-:W-:Y:S01]  /*1910*/  IMAD.WIDE R12, R221, R64.reuse, c[0x0][0x168] ;  /* 0x00005a00dd0c7625 */ /* 0x080fe200078e0240 */
[----:B------:R-:W0:Y:S02]  /*1920*/  LDGDEPBAR ;  /* 0x00000000000079af */ /* 0x000e240000000000 */
[----:B------:R-:W-:Y:S01]  /*1930*/  SEL R3, R0, RZ, !P0 ;  /* 0x000000ff00037207 */ /* 0x000fe20004000000 */
[----:B------:R-:W-:Y:S01]  /*1940*/  IMAD R69, R66, 0x8, R71 ;  /* 0x0000000842457824 */ /* 0x000fe200078e0247 */
[----:B------:R1:W-:Y:S01]  /*1950*/  LDGSTS.E.BYPASS.LTC128B.128 [R95+0x10000], [R48.64], P6 ;  /* 0x10000000305f7fae */ /* 0x0003e2000b101d52 */
[----:B------:R-:W-:Y:S01]  /*1960*/  ISETP.GE.AND P6, PT, R91, c[0x0][0x180], PT ;  /* 0x000060005b007a0c */ /* 0x000fe20003fc6270 */
[-C--:B------:R-:W-:Y:S01]  /*1970*/  IMAD.WIDE R8, R71, R64.reuse, c[0x0][0x168] ;  /* 0x00005a0047087625 */ /* 0x080fe200078e0240 */
[----:B------:R-:W-:Y:S01]  /*1980*/  ISETP.GE.AND P0, PT, R90, c[0x0][0x180], PT ;  /* 0x000060005a007a0c */ /* 0x000fe20003f06270 */
[----:B------:R1:W-:Y:S01]  /*1990*/  LDGSTS.E.BYPASS.LTC128B.128 [R94+0x10000], [R12.64], P1 ;  /* 0x100000000c5e7fae */ /* 0x0003e20008901d52 */
[----:B------:R-:W-:Y:S01]  /*19a0*/  SEL R2, R0, RZ, !P6 ;  /* 0x000000ff00027207 */ /* 0x000fe20007000000 */
[----:B------:R-:W-:Y:S01]  /*19b0*/  IMAD R67, R66, 0x8, R69 ;  /* 0x0000000842437824 */ /* 0x000fe200078e0245 */
[----:B------:R-:W-:Y:S01]  /*19c0*/  ISETP.NE.U32.AND P6, PT, R3, RZ, PT ;  /* 0x000000ff0300720c */ /* 0x000fe20003fc5070 */
[-C--:B------:R-:W-:Y:S01]  /*19d0*/  IMAD.WIDE R10, R69, R64.reuse, c[0x0][0x168] ;  /* 0x00005a00450a7625 */ /* 0x080fe200078e0240 */
[----:B------:R-:W-:Y:S01]  /*19e0*/  ISETP.NE.U32.AND P1, PT, R2, RZ, PT ;  /* 0x000000ff0200720c */ /* 0x000fe20003f25070 */
[----:B------:R1:W-:Y:S01]  /*19f0*/  LDGSTS.E.BYPASS.LTC128B.128 [R92+0x10000], [R8.64], P3 ;  /* 0x10000000085c7fae */ /* 0x0003e20009901d52 */
[----:B------:R-:W-:Y:S01]  /*1a00*/  SEL R2, R0, RZ, !P0 ;  /* 0x000000ff00027207 */ /* 0x000fe20004000000 */
[C---:B------:R-:W-:Y:S01]  /*1a10*/  IMAD R65, R66.reuse, 0x8, R67 ;  /* 0x0000000842417824 */ /* 0x040fe200078e0243 */
[----:B------:R-:W-:Y:S01]  /*1a20*/  ISETP.GE.AND P3, PT, R89, c[0x0][0x180], PT ;  /* 0x0000600059007a0c */ /* 0x000fe20003f66270 */
[----:B------:R1:W-:Y:S01]  /*1a30*/  LDGSTS.E.BYPASS.LTC128B.128 [R88+0x10000], [R10.64], P4 ;  /* 0x100000000a587fae */ /* 0x0003e2000a101d52 */
[----:B------:R-:W-:Y:S01]  /*1a40*/  ISETP.GE.AND P4, PT, R77, c[0x0][0x180], PT ;  /* 0x000060004d007a0c */ /* 0x000fe20003f86270 */
[----:B------:R-:W-:Y:S01]  /*1a50*/  IMAD R63, R66, 0x8, R65 ;  /* 0x00000008423f7824 */ /* 0x000fe200078e0241 */
[----:B------:R-:W-:Y:S01]  /*1a60*/  ISETP.NE.U32.AND P0, PT, R2, RZ, PT ;  /* 0x000000ff0200720c */ /* 0x000fe20003f05070 */
[-C--:B------:R-:W-:Y:S01]  /*1a70*/  IMAD.WIDE R20, R67, R64.reuse, c[0x0][0x168] ;  /* 0x00005a0043147625 */ /* 0x080fe200078e0240 */
[C---:B------:R-:W-:Y:S01]  /*1a80*/  SEL R3, R0.reuse, RZ, !P3 ;  /* 0x000000ff00037207 */ /* 0x040fe20005800000 */
[----:B------:R-:W-:Y:S01]  /*1a90*/  STL [R1+0x54], R99 ;  /* 0x0000546301007387 */ /* 0x000fe20000100800 */
[----:B------:R-:W-:Y:S01]  /*1aa0*/  SEL R2, R0, RZ, !P4 ;  /* 0x000000ff00027207 */ /* 0x000fe20006000000 */
[-C--:B------:R-:W-:Y:S01]  /*1ab0*/  IMAD.WIDE R14, R65, R64.reuse, c[0x0][0x168] ;  /* 0x00005a00410e7625 */ /* 0x080fe200078e0240 */
[----:B------:R-:W-:Y:S01]  /*1ac0*/  ISETP.GE.AND P3, PT, R79, c[0x0][0x180], PT ;  /* 0x000060004f007a0c */ /* 0x000fe20003f66270 */
[----:B------:R1:W-:Y:S01]  /*1ad0*/  LDGSTS.E.BYPASS.LTC128B.128 [R86+0x10000], [R20.64], P2 ;  /* 0x1000000014567fae */ /* 0x0003e20009101d52 */
[----:B------:R-:W-:Y:S01]  /*1ae0*/  ISETP.NE.U32.AND P4, PT, R2, RZ, PT ;  /* 0x000000ff0200720c */ /* 0x000fe20003f85070 */
[-C--:B------:R-:W-:Y:S01]  /*1af0*/  IMAD.WIDE R18, R63, R64.reuse, c[0x0][0x168] ;  /* 0x00005a003f127625 */ /* 0x080fe200078e0240 */
[----:B------:R-:W-:Y:S01]  /*1b00*/  SEL R2, R0, RZ, !P3 ;  /* 0x000000ff00027207 */ /* 0x000fe20005800000 */
[----:B------:R1:W-:Y:S01]  /*1b10*/  LDGSTS.E.BYPASS.LTC128B.128 [R84+0x10000], [R14.64], P5 ;  /* 0x100000000e547fae */ /* 0x0003e2000a901d52 */
[----:B------:R-:W-:Y:S01]  /*1b20*/  ISETP.GE.AND P5, PT, R81, c[0x0][0x180], PT ;  /* 0x0000600051007a0c */ /* 0x000fe20003fa6270 */
[----:B------:R-:W-:Y:S01]  /*1b30*/  IMAD R61, R66, 0x8, R63 ;  /* 0x00000008423d7824 */ /* 0x000fe200078e023f */
[----:B------:R-:W-:Y:S01]  /*1b40*/  ISETP.NE.U32.AND P2, PT, R3, RZ, PT ;  /* 0x000000ff0300720c */ /* 0x000fe20003f45070 */
[----:B------:R1:W-:Y:S01]  /*1b50*/  LDGSTS.E.BYPASS.LTC128B.128 [R82+0x10000], [R18.64], P6 ;  /* 0x1000000012527fae */ /* 0x0003e2000b101d52 */
[----:B------:R-:W-:Y:S01]  /*1b60*/  ISETP.GE.AND P6, PT, R83, c[0x0][0x180], PT ;  /* 0x0000600053007a0c */ /* 0x000fe20003fc6270 */
[-C--:B------:R-:W-:Y:S01]  /*1b70*/  IMAD.WIDE R16, R61, R64.reuse, c[0x0][0x168] ;  /* 0x00005a003d107625 */ /* 0x080fe200078e0240 */
[----:B------:R-:W-:Y:S01]  /*1b80*/  ISETP.NE.U32.AND P3, PT, R2, RZ, PT ;  /* 0x000000ff0200720c */ /* 0x000fe20003f65070 */
[----:B------:R-:W-:Y:S01]  /*1b90*/  STL [R1+0x50], R98 ;  /* 0x0000506201007387 */ /* 0x000fe20000100800 */
[----:B------:R-:W-:Y:S01]  /*1ba0*/  SEL R3, R0, RZ, !P5 ;  /* 0x000000ff00037207 */ /* 0x000fe20006800000 */
[----:B------:R-:W-:Y:S01]  /*1bb0*/  IMAD R59, R66, 0x8, R61 ;  /* 0x00000008423b7824 */ /* 0x000fe200078e023d */
[----:B------:R-:W-:Y:S01]  /*1bc0*/  SEL R2, R0, RZ, !P6 ;  /* 0x000000ff00027207 */ /* 0x000fe20007000000 */
[----:B------:R1:W-:Y:S01]  /*1bd0*/  LDGSTS.E.BYPASS.LTC128B.128 [R80+0x10000], [R16.64], P1 ;  /* 0x1000000010507fae */ /* 0x0003e20008901d52 */
[----:B------:R-:W-:Y:S01]  /*1be0*/  ISETP.GE.AND P5, PT, R85, c[0x0][0x180], PT ;  /* 0x0000600055007a0c */ /* 0x000fe20003fa6270 */
[----:B------:R-:W-:Y:S01]  /*1bf0*/  IMAD R57, R66, 0x8, R59 ;  /* 0x0000000842397824 */ /* 0x000fe200078e023b */
[----:B------:R-:W-:Y:S01]  /*1c00*/  ISETP.NE.U32.AND P1, PT, R2, RZ, PT ;  /* 0x000000ff0200720c */ /* 0x000fe20003f25070 */
[-C--:B------:R-:W-:Y:S01]  /*1c10*/  IMAD.WIDE R34, R59, R64.reuse, c[0x0][0x168] ;  /* 0x00005a003b227625 */ /* 0x080fe200078e0240 */
[----:B------:R-:W-:Y:S01]  /*1c20*/  SEL R2, R0, RZ, !P5 ;  /* 0x000000ff00027207 */ /* 0x000fe20006800000 */
[----:B------:R-:W-:Y:S01]  /*1c30*/  STL [R1+0x4c], R97 ;  /* 0x00004c6101007387 */ /* 0x000fe20000100800 */
[----:B------:R-:W-:Y:S01]  /*1c40*/  ISETP.NE.U32.AND P6, PT, R3, RZ, PT ;  /* 0x000000ff0300720c */ /* 0x000fe20003fc5070 */
[----:B------:R-:W-:Y:S01]  /*1c50*/  IMAD.SHL.U32 R76, R46, 0x2, RZ ;  /* 0x000000022e4c7824 */ /* 0x000fe200078e00ff */
[----:B------:R-:W-:Y:S01]  /*1c60*/  ISETP.NE.U32.AND P5, PT, R2, RZ, PT ;  /* 0x000000ff0200720c */ /* 0x000fe20003fa5070 */
[----:B------:R-:W-:Y:S01]  /*1c70*/  IMAD.WIDE R54, R57, R64, c[0x0][0x168] ;  /* 0x00005a0039367625 */ /* 0x000fe200078e0240 */
[----:B------:R1:W-:Y:S01]  /*1c80*/  LDGSTS.E.BYPASS.LTC128B.128 [R78+0x10000], [R34.64], P0 ;  /* 0x10000000224e7fae */ /* 0x0003e20008101d52 */
[----:B------:R-:W-:-:S02]  /*1c90*/  ISETP.GE.AND P0, PT, R87, c[0x0][0x180], PT ;  /* 0x0000600057007a0c */ /* 0x000fc40003f06270 */
[----:B------:R-:W-:Y:S01]  /*1ca0*/  IMAD R2, R66, 0x8, R57 ;  /* 0x0000000842027824 */ /* 0x000fe200078e0239 */
[----:B------:R1:W-:Y:S01]  /*1cb0*/  LDGSTS.E.BYPASS.LTC128B.128 [R76+0x10000], [R54.64], P2 ;  /* 0x10000000364c7fae */ /* 0x0003e20009101d52 */
[----:B------:R-:W-:Y:S01]  /*1cc0*/  ISETP.GE.AND P2, PT, R50, UR4, PT ;  /* 0x0000000432007c0c */ /* 0x000fe2000bf46270 */
[----:B------:R-:W-:Y:S01]  /*1cd0*/  IMAD.SHL.U32 R74, R47, 0x2, RZ ;  /* 0x000000022f4a7824 */ /* 0x000fe200078e00ff */
[----:B------:R-:W-:Y:S01]  /*1ce0*/  SEL R3, R0, RZ, !P0 ;  /* 0x000000ff00037207 */ /* 0x000fe20004000000 */
[-C--:B------:R-:W-:Y:S01]  /*1cf0*/  IMAD.WIDE R50, R2, R64.reuse, c[0x0][0x168] ;  /* 0x00005a0002327625 */ /* 0x080fe200078e0240 */
[----:B------:R-:W-:Y:S01]  /*1d00*/  ISETP.GE.AND P0, PT, R205, UR4, PT ;  /* 0x00000004cd007c0c */ /* 0x000fe2000bf06270 */
[----:B------:R1:W-:Y:S01]  /*1d10*/  STL [R1+0x48], R96 ;  /* 0x0000486001007387 */ /* 0x0003e20000100800 */
[----:B------:R-:W-:Y:S01]  /*1d20*/  SEL R4, RZ, 0x10, P2 ;  /* 0x00000010ff047807 */ /* 0x000fe20001000000 */
[----:B------:R-:W-:Y:S01]  /*1d30*/  IMAD R0, R66, 0x8, R2 ;  /* 0x0000000842007824 */ /* 0x000fe200078e0202 */
[----:B------:R-:W-:Y:S01]  /*1d40*/  PLOP3.LUT P2, PT, PT, PT, UP0, 0x80, 0x0 ;  /* 0x000000000000781c */ /* 0x000fe20003f4f008 */
[----:B------:R-:W-:Y:S01]  /*1d50*/  IMAD.SHL.U32 R72, R52, 0x2, RZ ;  /* 0x0000000234487824 */ /* 0x000fe200078e00ff */
[----:B------:R1:W-:Y:S01]  /*1d60*/  LDGSTS.E.BYPASS.LTC128B.128 [R74+0x10000], [R50.64], P4 ;  /* 0x10000000324a7fae */ /* 0x0003e2000a101d52 */
[----:B------:R-:W-:Y:S01]  /*1d70*/  IMAD.WIDE R52, R0, R64, c[0x0][0x168] ;  /* 0x00005a0000347625 */ /* 0x000fe200078e0240 */
[----:B------:R-:W-:-:S02]  /*1d80*/  ISETP.NE.U32.AND P4, PT, R3, RZ, PT ;  /* 0x000000ff0300720c */ /* 0x000fc40003f85070 */
[----:B------:R-:W-:Y:S01]  /*1d90*/  LEA R3, R66, R0, 0x3 ;  /* 0x0000000042037211 */ /* 0x000fe200078e18ff */
[----:B------:R-:W-:Y:S01]  /*1da0*/  STL [R1+0x44], R95 ;  /* 0x0000445f01007387 */ /* 0x000fe20000100800 */
[----:B------:R-:W-:Y:S02]  /*1db0*/  SEL R2, RZ, 0x10, P0 ;  /* 0x00000010ff027807 */ /* 0x000fe40000000000 */
[----:B------:R-:W-:Y:S01]  /*1dc0*/  PLOP3.LUT P0, PT, PT, PT, UP0, 0x80, 0x0 ;  /* 0x000000000000781c */ /* 0x000fe20003f0f008 */
[----:B------:R1:W-:Y:S01]  /*1dd0*/  LDGSTS.E.BYPASS.LTC128B.128 [R72+0x10000], [R52.64], P3 ;  /* 0x1000000034487fae */ /* 0x0003e20009901d52 */
[----:B------:R-:W-:Y:S01]  /*1de0*/  ISETP.GE.AND P3, PT, R70, UR4, PT ;  /* 0x0000000446007c0c */ /* 0x000fe2000bf66270 */
[----:B------:R-:W-:Y:S01]  /*1df0*/  IMAD.SHL.U32 R70, R56, 0x2, RZ ;  /* 0x0000000238467824 */ /* 0x000fe200078e00ff */
[----:B------:R-:W-:Y:S01]  /*1e00*/  SEL R0, R2, RZ, P2 ;  /* 0x000000ff02007207 */ /* 0x000fe20001000000 */
[-C--:B------:R-:W-:Y:S01]  /*1e10*/  IMAD.WIDE R46, R3, R64.reuse, c[0x0][0x168] ;  /* 0x00005a00032e7625 */ /* 0x080fe200078e0240 */
[----:B------:R-:W-:Y:S01]  /*1e20*/  SEL R4, R4, RZ, P0 ;  /* 0x000000ff04047207 */ /* 0x000fe20000000000 */
[----:B------:R-:W-:Y:S01]  /*1e30*/  STL [R1+0x40], R94 ;  /* 0x0000405e01007387 */ /* 0x000fe20000100800 */
[----:B------:R-:W-:Y:S01]  /*1e40*/  ISETP.NE.U32.AND P2, PT, R0, RZ, PT ;  /* 0x000000ff0000720c */ /* 0x000fe20003f45070 */
[----:B------:R-:W-:Y:S01]  /*1e50*/  IMAD R3, R66, 0x8, R3 ;  /* 0x0000000842037824 */ /* 0x000fe200078e0203 */
[----:B------:R-:W-:Y:S01]  /*1e60*/  PLOP3.LUT P0, PT, PT, PT, UP0, 0x80, 0x0 ;  /* 0x000000000000781c */ /* 0x000fe20003f0f008 */
[----:B------:R1:W-:Y:S01]  /*1e70*/  LDGSTS.E.BYPASS.LTC128B.128 [R70+0x10000], [R46.64], P6 ;  /* 0x100000002e467fae */ /* 0x0003e2000b101d52 */
[----:B------:R-:W-:Y:S01]  /*1e80*/  SEL R0, RZ, 0x10, P3 ;  /* 0x00000010ff007807 */ /* 0x000fe20001800000 */
[-C--:B------:R-:W-:Y:S01]  /*1e90*/  IMAD.WIDE R44, R3, R64.reuse, c[0x0][0x168] ;  /* 0x00005a00032c7625 */ /* 0x080fe200078e0240 */
[----:B------:R-:W-:Y:S01]  /*1ea0*/  ISETP.GE.AND P6, PT, R106, UR4, PT ;  /* 0x000000046a007c0c */ /* 0x000fe2000bfc6270 */
[----:B------:R1:W-:Y:S01]  /*1eb0*/  STL [R1+0x3c], R92 ;  /* 0x00003c5c01007387 */ /* 0x0003e20000100800 */
[----:B------:R-:W-:Y:S01]  /*1ec0*/  SEL R2, R0, RZ, P0 ;  /* 0x000000ff00027207 */ /* 0x000fe20000000000 */
[----:B------:R-:W-:Y:S01]  /*1ed0*/  IMAD.SHL.U32 R56, R62, 0x2, RZ ;  /* 0x000000023e387824 */ /* 0x000fe200078e00ff */
[----:B------:R-:W-:Y:S01]  /*1ee0*/  PLOP3.LUT P3, PT, PT, PT, UP0, 0x80, 0x0 ;  /* 0x000000000000781c */ /* 0x000fe20003f6f008 */
[----:B------:R-:W-:Y:S01]  /*1ef0*/  STL [R1+0x38], R88 ;  /* 0x0000385801007387 */ /* 0x000fe20000100800 */
[----:B------:R-:W-:Y:S01]  /*1f00*/  SEL R0, RZ, 0x10, P6 ;  /* 0x00000010ff007807 */ /* 0x000fe20003000000 */
[----:B------:R-:W-:Y:S01]  /*1f10*/  IMAD.MOV.U32 R62, RZ, RZ, RZ ;  /* 0x000000ffff3e7224 */ /* 0x000fe200078e00ff */
[----:B------:R-:W-:Y:S01]  /*1f20*/  ISETP.GE.AND P0, PT, R68, UR4, PT ;  /* 0x0000000444007c0c */ /* 0x000fe2000bf06270 */
[----:B------:R-:W-:Y:S01]  /*1f30*/  IMAD.SHL.U32 R68, R58, 0x2, RZ ;  /* 0x000000023a447824 */ /* 0x000fe200078e00ff */
[----:B------:R-:W-:Y:S01]  /*1f40*/  SEL R5, R0, RZ, P3 ;  /* 0x000000ff00057207 */ /* 0x000fe20001800000 */
[----:B------:R-:W-:Y:S01]  /*1f50*/  IMAD.SHL.U32 R58, R60, 0x2, RZ ;  /* 0x000000023c3a7824 */ /* 0x000fe200078e00ff */
[----:B------:R-:W-:Y:S01]  /*1f60*/  PLOP3.LUT P3, PT, PT, PT, UP0, 0x80, 0x0 ;  /* 0x000000000000781c */ /* 0x000fe20003f6f008 */
[----:B------:R-:W-:Y:S01]  /*1f70*/  STL [R1+0x34], R86 ;  /* 0x0000345601007387 */ /* 0x000fe20000100800 */
[----:B------:R-:W-:Y:S01]  /*1f80*/  SEL R0, RZ, 0x10, P0 ;  /* 0x00000010ff007807 */ /* 0x000fe20000000000 */
[----:B------:R-:W-:Y:S01]  /*1f90*/  IMAD.MOV.U32 R60, RZ, RZ, RZ ;  /* 0x000000ffff3c7224 */ /* 0x000fe200078e00ff */
[----:B------:R-:W-:Y:S01]  /*1fa0*/  ISETP.GE.AND P0, PT, R105, UR4, PT ;  /* 0x0000000469007c0c */ /* 0x000fe2000bf06270 */
[----:B------:R1:W-:Y:S01]  /*1fb0*/  LDGSTS.E.BYPASS.LTC128B.128 [R68+0x10000], [R44.64], P1 ;  /* 0x100000002c447fae */ /* 0x0003e20008901d52 */
[----:B------:R-:W-:Y:S01]  /*1fc0*/  ISETP.NE.U32.AND P6, PT, R4, RZ, PT ;  /* 0x000000ff0400720c */ /* 0x000fe20003fc5070 */
[----:B------:R-:W-:Y:S01]  /*1fd0*/  IMAD.MOV.U32 R106, RZ, RZ, RZ ;  /* 0x000000ffff6a7224 */ /* 0x000fe200078e00ff */
[----:B------:R-:W-:Y:S01]  /*1fe0*/  ISETP.NE.U32.AND P1, PT, R2, RZ, PT ;  /* 0x000000ff0200720c */ /* 0x000fe20003f25070 */
[----:B------:R1:W-:Y:S01]  /*1ff0*/  STL [R1+0x30], R84 ;  /* 0x0000305401007387 */ /* 0x0003e20000100800 */
[----:B------:R-:W-:Y:S01]  /*2000*/  SEL R4, R0, RZ, P3 ;  /* 0x000000ff00047207 */ /* 0x000fe20001800000 */
[----:B------:R-:W-:Y:S01]  /*2010*/  IMAD R0, R66, 0x8, R3 ;  /* 0x0000000842007824 */ /* 0x000fe200078e0203 */
[----:B------:R-:W-:Y:S01]  /*2020*/  PLOP3.LUT P3, PT, PT, PT, UP0, 0x80, 0x0 ;  /* 0x000000000000781c */ /* 0x000fe20003f6f008 */
[----:B------:R1:W-:Y:S01]  /*2030*/  STL [R1+0x2c], R82 ;  /* 0x00002c5201007387 */ /* 0x0003e20000100800 */
[----:B------:R-:W-:Y:S01]  /*2040*/  SEL R2, RZ, 0x10, P0 ;  /* 0x00000010ff027807 */ /* 0x000fe20000000000 */
[-C--:B------:R-:W-:Y:S01]  /*2050*/  IMAD.WIDE R40, R0, R64.reuse, c[0x0][0x168] ;  /* 0x00005a0000287625 */ /* 0x080fe200078e0240 */
[----:B------:R-:W-:Y:S01]  /*2060*/  ISETP.GE.AND P0, PT, R104, UR4, PT ;  /* 0x0000000468007c0c */ /* 0x000fe2000bf06270 */
[----:B------:R1:W-:Y:S01]  /*2070*/  STL [R1+0x28], R80 ;  /* 0x0000285001007387 */ /* 0x0003e20000100800 */
[----:B------:R-:W-:Y:S01]  /*2080*/  SEL R3, R2, RZ, P3 ;  /* 0x000000ff02037207 */ /* 0x000fe20001800000 */
[----:B------:R-:W-:Y:S01]  /*2090*/  IMAD R2, R66, 0x8, R0 ;  /* 0x0000000842027824 */ /* 0x000fe200078e0200 */
[----:B------:R-:W-:Y:S01]  /*20a0*/  SEL R0, RZ, 0x10, P0 ;  /* 0x00000010ff007807 */ /* 0x000fe20000000000 */
[----:B------:R1:W-:Y:S01]  /*20b0*/  LDGSTS.E.BYPASS.LTC128B.128 [R58+0x10000], [R40.64], P5 ;  /* 0x10000000283a7fae */ /* 0x0003e2000a901d52 */
[----:B------:R-:W-:Y:S01]  /*20c0*/  ISETP.NE.U32.AND P0, PT, R5, RZ, PT ;  /* 0x000000ff0500720c */ /* 0x000fe20003f05070 */
[----:B------:R-:W-:Y:S01]  /*20d0*/  IMAD.WIDE R38, R2, R64, c[0x0][0x168] ;  /* 0x00005a0002267625 */ /* 0x000fe200078e0240 */
[----:B------:R-:W-:Y:S01]  /*20e0*/  PLOP3.LUT P3, PT, PT, PT, UP0, 0x80, 0x0 ;  /* 0x000000000000781c */ /* 0x000fe20003f6f008 */
[----:B------:R1:W-:Y:S01]  /*20f0*/  STL [R1+0x24], R78 ;  /* 0x0000244e01007387 */ /* 0x0003e20000100800 */
[----:B------:R-:W-:Y:S01]  /*2100*/  ISETP.NE.U32.AND P5, PT, R4, RZ, PT ;  /* 0x000000ff0400720c */ /* 0x000fe20003fa5070 */
[----:B------:R-:W-:Y:S01]  /*2110*/  IMAD.MOV.U32 R64, RZ, RZ, RZ ;  /* 0x000000ffff407224 */ /* 0x000fe200078e00ff */
[----:B------:R-:W-:Y:S01]  /*2120*/  SEL R0, R0, RZ, P3 ;  /* 0x000000ff00007207 */ /* 0x000fe20001800000 */
[----:B------:R1:W-:Y:S01]  /*2130*/  LDGSTS.E.BYPASS.LTC128B.128 [R56+0x10000], [R38.64], P4 ;  /* 0x1000000026387fae */ /* 0x0003e2000a101d52 */
[----:B------:R-:W-:Y:S01]  /*2140*/  ISETP.NE.U32.AND P4, PT, R3, RZ, PT ;  /* 0x000000ff0300720c */ /* 0x000fe20003f85070 */
[----:B------:R-:W-:Y:S01]  /*2150*/  IMAD.MOV.U32 R66, RZ, RZ, RZ ;  /* 0x000000ffff427224 */ /* 0x000fe200078e00ff */
[----:B------:R-:W-:Y:S01]  /*2160*/  ISETP.NE.U32.AND P3, PT, R0, RZ, PT ;  /* 0x000000ff0000720c */ /* 0x000fe20003f65070 */
[----:B------:R-:W0:Y:S01]  /*2170*/  LDGDEPBAR ;  /* 0x00000000000079af */ /* 0x000e220000000000 */
[----:B------:R-:W-:-:S03]  /*2180*/  IMAD.MOV.U32 R104, RZ, RZ, RZ ;  /* 0x000000ffff687224 */ /* 0x000fc600078e00ff */
[----:B------:R-:W-:Y:S06]  /*2190*/  BAR.SYNC.DEFER_BLOCKING 0x0 ;  /* 0x0000000000007b1d */ /* 0x000fec0000010000 */
[----:B------:R-:W-:Y:S04]  /*21a0*/  STL [R1+0x20], R76 ;  /* 0x0000204c01007387 */ /* 0x000fe80000100800 */
[----:B------:R-:W-:Y:S04]  /*21b0*/  STL [R1+0x1c], R74 ;  /* 0x00001c4a01007387 */ /* 0x000fe80000100800 */
[----:B------:R-:W-:Y:S04]  /*21c0*/  STL [R1+0x18], R72 ;  /* 0x0000184801007387 */ /* 0x000fe80000100800 */
[----:B------:R-:W-:Y:S04]  /*21d0*/  STL [R1+0x14], R70 ;  /* 0x0000144601007387 */ /* 0x000fe80000100800 */
[----:B------:R-:W-:Y:S04]  /*21e0*/  STL [R1+0x10], R68 ;  /* 0x0000104401007387 */ /* 0x000fe80000100800 */
[----:B------:R-:W-:Y:S01]  /*21f0*/  @!PT LDS RZ, [RZ] ;  /* 0x00000000fffff984 */ /* 0x000fe20000000800 */
[----:B------:R-:W-:Y:S01]  /*2200*/  @!PT LDS RZ, [RZ] ;  /* 0x00000000fffff984 */ /* 0x000fe20000000800 */
[----:B------:R-:W-:Y:S01]  /*2210*/  @!PT LDS RZ, [RZ] ;  /* 0x00000000fffff984 */ /* 0x000fe20000000800 */
[----:B------:R1:W-:Y:S04]  /*2220*/  LDGSTS.E.BYPASS.LTC128B.128 [R103+0x8000], [R32.64+0x100], P6 ;  /* 0x0800010020677fae */ /* 0x0003e8000b101d52 */
[----:B------:R2:W-:Y:S04]  /*2230*/  LDGSTS.E.BYPASS.LTC128B.128 [R102+0x8000], [R30.64+0x100], P6 ;  /* 0x080001001e667fae */ /* 0x0005e8000b101d52 */
[----:B------:R4:W-:Y:S04]  /*2240*/  LDGSTS.E.BYPASS.LTC128B.128 [R101+0x8000], [R28.64+0x100], P6 ;  /* 0x080001001c657fae */ /* 0x0009e8000b101d52 */
[----:B------:R5:W-:Y:S04]  /*2250*/  LDGSTS.E.BYPASS.LTC128B.128 [R100+0x8000], [R26.64+0x100], P6 ;  /* 0x080001001a647fae */ /* 0x000be8000b101d52 */
[----:B------:R5:W-:Y:S04]  /*2260*/  LDGSTS.E.BYPASS.LTC128B.128 [R99+0x8000], [R24.64+0x100], P6 ;  /* 0x0800010018637fae */ /* 0x000be8000b101d52 */
[----:B------:R5:W-:Y:S04]  /*2270*/  LDGSTS.E.BYPASS.LTC128B.128 [R98+0x8000], [R22.64+0x100], P6 ;  /* 0x0800010016627fae */ /* 0x000be8000b101d52 */
[----:B------:R5:W-:Y:S01]  /*2280*/  LDGSTS.E.BYPASS.LTC128B.128 [R97+0x8000], [R6.64+0x100], P6 ;  /* 0x0800010006617fae */ /* 0x000be2000b101d52 */
[----:B-1----:R-:W-:-:S03]  /*2290*/  IMAD.MOV.U32 R32, RZ, RZ, RZ ;  /* 0x000000ffff207224 */ /* 0x002fc600078e00ff */
[----:B------:R1:W-:Y:S01]  /*22a0*/  LDGSTS.E.BYPASS.LTC128B.128 [R96+0x8000], [R42.64+0x100], P6 ;  /* 0x080001002a607fae */ /* 0x0003e2000b101d52 */
[----:B------:R-:W-:Y:S01]  /*22b0*/  ISETP.GE.AND P6, PT, R91, UR4, PT ;  /* 0x000000045b007c0c */ /* 0x000fe2000bfc6270 */
[----:B--2---:R-:W-:Y:S02]  /*22c0*/  IMAD.MOV.U32 R30, RZ, RZ, RZ ;  /* 0x000000ffff1e7224 */ /* 0x004fe400078e00ff */
[----:B------:R-:W0:Y:S01]  /*22d0*/  LDGDEPBAR ;  /* 0x00000000000079af */ /* 0x000e220000000000 */
[----:B---3--:R-:W-:Y:S02]  /*22e0*/  IMAD.MOV.U32 R102, RZ, RZ, RZ ;  /* 0x000000ffff667224 */ /* 0x008fe400078e00ff */
[----:B----4-:R-:W-:Y:S01]  /*22f0*/  IMAD.U32 R28, RZ, RZ, UR6 ;  /* 0x00000006ff1c7e24 */ /* 0x010fe2000f8e00ff */
[----:B------:R-:W-:Y:S03]  /*2300*/  STL [R1+0xc], R58 ;  /* 0x00000c3a01007387 */ /* 0x000fe60000100800 */
[C---:B------:R-:W-:Y:S01]  /*2310*/  IMAD.WIDE R4, R28.reuse, 0x2, R12 ;  /* 0x000000021c047825 */ /* 0x040fe200078e020c */
[----:B------:R2:W-:Y:S03]  /*2320*/  STL [R1+0x8], R56 ;  /* 0x0000083801007387 */ /* 0x0005e60000100800 */
[----:B------:R-:W-:-:S04]  /*2330*/  IMAD.WIDE R2, R28, 0x2, R8 ;  /* 0x000000021c027825 */ /* 0x000fc800078e0208 */
[----:B------:R-:W-:-:S04]  /*2340*/  IMAD.WIDE R8, R28, 0x2, R20 ;  /* 0x000000021c087825 */ /* 0x000fc800078e0214 */
[----:B-----5:R-:W-:-:S04]  /*2350*/  IMAD.WIDE R6, R28, 0x2, R48 ;  /* 0x000000021c067825 */ /* 0x020fc800078e0230 */
[----:B------:R-:W-:Y:S01]  /*2360*/  IMAD.WIDE R12, R28, 0x2, R46 ;  /* 0x000000021c0c7825 */ /* 0x000fe200078e022e */
[----:B------:R3:W-:Y:S01]  /*2370*/  LDGSTS.E.BYPASS.LTC128B.128 [R95+0x20000], [R6.64], P2 ;  /* 0x20000000065f7fae */ /* 0x0007e20009101d52 */
[----:B------:R-:W-:Y:S02]  /*2380*/  ISETP.GE.AND P2, PT, R93, UR4, PT ;  /* 0x000000045d007c0c */ /* 0x000fe4000bf46270 */
[----:B------:R-:W-:Y:S01]  /*2390*/  IMAD.MOV.U32 R20, RZ, RZ, RZ ;  /* 0x000000ffff147224 */ /* 0x000fe200078e00ff */
[----:B------:R4:W-:Y:S01]  /*23a0*/  LDGSTS.E.BYPASS.LTC128B.128 [R94+0x20000], [R4.64], P1 ;  /* 0x20000000045e7fae */ /* 0x0009e20008901d52 */
[----:B------:R-:W-:Y:S01]  /*23b0*/  PLOP3.LUT P1, PT, PT, PT, UP0, 0x80, 0x0 ;  /* 0x000000000000781c */ /* 0x000fe20003f2f008 */
[----:B------:R-:W-:Y:S01]  /*23c0*/  IMAD.MOV.U32 R22, RZ, RZ, RZ ;  /* 0x000000ffff167224 */ /* 0x000fe200078e00ff */
[----:B------:R-:W-:Y:S01]  /*23d0*/  SEL R0, RZ, 0x10, P2 ;  /* 0x00000010ff007807 */ /* 0x000fe20001000000 */
[----:B------:R5:W-:Y:S01]  /*23e0*/  LDGSTS.E.BYPASS.LTC128B.128 [R92+0x20000], [R2.64], P0 ;  /* 0x20000000025c7fae */ /* 0x000be20008101d52 */
[----:B------:R-:W-:Y:S01]  /*23f0*/  ISETP.GE.AND P2, PT, R90, UR4, PT ;  /* 0x000000045a007c0c */ /* 0x000fe2000bf46270 */
[----:B------:R-:W-:Y:S01]  /*2400*/  IMAD.MOV.U32 R24, RZ, RZ, RZ ;  /* 0x000000ffff187224 */ /* 0x000fe200078e00ff */
[----:B------:R-:W-:Y:S01]  /*2410*/  PLOP3.LUT P0, PT, PT, PT, UP0, 0x80, 0x0 ;  /* 0x000000000000781c */ /* 0x000fe20003f0f008 */
[----:B------:R-:W-:Y:S01]  /*2420*/  IMAD.MOV.U32 R26, RZ, RZ, RZ ;  /* 0x000000ffff1a7224 */ /* 0x000fe200078e00ff */
[----:B------:R-:W-:Y:S01]  /*2430*/  SEL R0, R0, RZ, P1 ;  /* 0x000000ff00007207 */ /* 0x000fe20000800000 */
[----:B-1----:R-:W-:Y:S01]  /*2440*/  IMAD.MOV.U32 R42, RZ, RZ, RZ ;  /* 0x000000ffff2a7224 */ /* 0x002fe200078e00ff */
[----:B------:R-:W-:Y:S01]  /*2450*/  PLOP3.LUT P1, PT, PT, PT, UP0, 0x80, 0x0 ;  /* 0x000000000000781c */ /* 0x000fe20003f2f008 */
[----:B------:R-:W-:-:S02]  /*2460*/  IMAD.MOV.U32 R46, RZ, RZ, RZ ;  /* 0x000000ffff2e7224 */ /* 0x000fc400078e00ff */
[----:B------:R-:W-:Y:S02]  /*2470*/  IMAD.MOV.U32 R48, RZ, RZ, RZ ;  /* 0x000000ffff307224 */ /* 0x000fe400078e00ff */
[----:B------:R-:W-:Y:S02]  /*2480*/  IMAD.MOV.U32 R90, RZ, RZ, RZ ;  /* 0x000000ffff5a7224 */ /* 0x000fe400078e00ff */
[----:B------:R-:W-:Y:S02]  /*2490*/  IMAD.MOV.U32 R96, RZ, RZ, RZ ;  /* 0x000000ffff607224 */ /* 0x000fe400078e00ff */
[----:B------:R-:W-:Y:S02]  /*24a0*/  IMAD.MOV.U32 R98, RZ, RZ, RZ ;  /* 0x000000ffff627224 */ /* 0x000fe400078e00ff */
[----:B------:R-:W-:Y:S02]  /*24b0*/  IMAD.MOV.U32 R100, RZ, RZ, RZ ;  /* 0x000000ffff647224 */ /* 0x000fe400078e00ff */
[----:B----4-:R-:W-:Y:S01]  /*24c0*/  IMAD.WIDE R4, R28, 0x2, R10 ;  /* 0x000000021c047825 */ /* 0x010fe200078e020a */
[----:B-----5:R-:W-:-:S04]  /*24d0*/  SEL R3, RZ, 0x10, P6 ;  /* 0x00000010ff037807 */ /* 0x020fc80003000000 */
[----:B------:R1:W-:Y:S01]  /*24e0*/  LDGSTS.E.BYPASS.LTC128B.128 [R88+0x20000], [R4.64], P5 ;  /* 0x2000000004587fae */ /* 0x0003e2000a901d52 */
[----:B------:R-:W-:Y:S01]  /*24f0*/  ISETP.GE.AND P6, PT, R89, UR4, PT ;  /* 0x0000000459007c0c */ /* 0x000fe2000bfc6270 */
[----:B------:R-:W-:Y:S01]  /*2500*/  IMAD.WIDE R10, R28, 0x2, R44 ;  /* 0x000000021c0a7825 */ /* 0x000fe200078e022c */
[----:B------:R-:W-:Y:S01]  /*2510*/  SEL R2, RZ, 0x10, P2 ;  /* 0x00000010ff027807 */ /* 0x000fe20001000000 */
[----:B------:R4:W-:Y:S01]  /*2520*/  LDGSTS.E.BYPASS.LTC128B.128 [R86+0x20000], [R8.64], P4 ;  /* 0x2000000008567fae */ /* 0x0009e2000a101d52 */
[----:B---3--:R-:W-:Y:S01]  /*2530*/  SEL R6, R3, RZ, P0 ;  /* 0x000000ff03067207 */ /* 0x008fe20000000000 */
[----:B------:R-:W-:Y:S01]  /*2540*/  IMAD.MOV.U32 R44, RZ, RZ, RZ ;  /* 0x000000ffff2c7224 */ /* 0x000fe200078e00ff */
[----:B------:R-:W-:Y:S01]  /*2550*/  ISETP.NE.U32.AND P2, PT, R0, RZ, PT ;  /* 0x000000ff0000720c */ /* 0x000fe20003f45070 */
[----:B------:R-:W-:Y:S01]  /*2560*/  IMAD.MOV.U32 R92, RZ, RZ, RZ ;  /* 0x000000ffff5c7224 */ /* 0x000fe200078e00ff */
[----:B------:R-:W-:Y:S01]  /*2570*/  PLOP3.LUT P0, PT, PT, PT, UP0, 0x80, 0x0 ;  /* 0x000000000000781c */ /* 0x000fe20003f0f008 */
[----:B------:R-:W-:Y:S01]  /*2580*/  IMAD.MOV.U32 R94, RZ, RZ, RZ ;  /* 0x000000ffff5e7224 */ /* 0x000fe200078e00ff */
[----:B------:R-:W-:-:S02]  /*2590*/  SEL R0, RZ, 0x10, P6 ;  /* 0x00000010ff007807 */ /* 0x000fc40003000000 */
[----:B------:R-:W-:Y:S02]  /*25a0*/  SEL R3, R2, RZ, P1 ;  /* 0x000000ff02037207 */ /* 0x000fe40000800000 */
[----:B------:R-:W-:Y:S01]  /*25b0*/  ISETP.NE.U32.AND P1, PT, R6, RZ, PT ;  /* 0x000000ff0600720c */ /* 0x000fe20003f25070 */
[----:B------:R-:W-:Y:S01]  /*25c0*/  IMAD.WIDE R6, R28, 0x2, R14 ;  /* 0x000000021c067825 */ /* 0x000fe200078e020e */
[----:B------:R-:W-:Y:S02]  /*25d0*/  ISETP.GE.AND P6, PT, R77, UR4, PT ;  /* 0x000000044d007c0c */ /* 0x000fe4000bfc6270 */
[----:B------:R-:W-:Y:S01]  /*25e0*/  SEL R2, R0, RZ, P0 ;  /* 0x000000ff00027207 */ /* 0x000fe20000000000 */
[C---:B------:R-:W-:Y:S01]  /*25f0*/  IMAD.WIDE R14, R28.reuse, 0x2, R52 ;  /* 0x000000021c0e7825 */ /* 0x040fe200078e0234 */
[----:B------:R-:W-:Y:S01]  /*2600*/  PLOP3.LUT P0, PT, PT, PT, UP0, 0x80, 0x0 ;  /* 0x000000000000781c */ /* 0x000fe20003f0f008 */
[----:B------:R3:W-:Y:S01]  /*2610*/  LDGSTS.E.BYPASS.LTC128B.128 [R84+0x20000], [R6.64], P3 ;  /* 0x2000000006547fae */ /* 0x0007e20009901d52 */
[----:B------:R-:W-:Y:S01]  /*2620*/  SEL R0, RZ, 0x10, P6 ;  /* 0x00000010ff007807 */ /* 0x000fe20003000000 */
[----:B------:R-:W-:Y:S01]  /*2630*/  IMAD.MOV.U32 R52, RZ, RZ, RZ ;  /* 0x000000ffff347224 */ /* 0x000fe200078e00ff */
[----:B------:R-:W-:Y:S01]  /*2640*/  ISETP.NE.U32.AND P6, PT, R3, RZ, PT ;  /* 0x000000ff0300720c */ /* 0x000fe20003fc5070 */
[----:B-1----:R-:W-:Y:S01]  /*2650*/  IMAD.WIDE R4, R28, 0x2, R18 ;  /* 0x000000021c047825 */ /* 0x002fe200078e0212 */
[----:B------:R-:W-:-:S02]  /*2660*/  ISETP.NE.U32.AND P5, PT, R2, RZ, PT ;  /* 0x000000ff0200720c */ /* 0x000fc40003fa5070 */
[----:B------:R-:W-:Y:S01]  /*2670*/  SEL R0, R0, RZ, P0 ;  /* 0x000000ff00007207 */ /* 0x000fe20000000000 */
[----:B------:R-:W-:Y:S01]  /*2680*/  IMAD.WIDE R2, R28, 0x2, R16 ;  /* 0x000000021c027825 */ /* 0x000fe200078e0210 */
[----:B------:R1:W-:Y:S01]  /*2690*/  LDGSTS.E.BYPASS.LTC128B.128 [R82+0x20000], [R4.64], P2 ;  /* 0x2000000004527fae */ /* 0x0003e20009101d52 */
[----:B------:R-:W-:Y:S02]  /*26a0*/  ISETP.GE.AND P2, PT, R79, UR4, PT ;  /* 0x000000044f007c0c */ /* 0x000fe4000bf46270 */
[----:B------:R-:W-:Y:S01]  /*26b0*/  ISETP.NE.U32.AND P0, PT, R0, RZ, PT ;  /* 0x000000ff0000720c */ /* 0x000fe20003f05070 */
[----:B------:R5:W-:Y:S01]  /*26c0*/  LDGSTS.E.BYPASS.LTC128B.128 [R80+0x20000], [R2.64], P1 ;  /* 0x2000000002507fae */ /* 0x000be20008901d52 */
[----:B------:R-:W-:Y:S01]  /*26d0*/  ISETP.GE.AND P4, PT, R81, UR4, PT ;  /* 0x0000000451007c0c */ /* 0x000fe2000bf86270 */
[C---:B------:R-:W-:Y:S01]  /*26e0*/  IMAD.WIDE R18, R28.reuse, 0x2, R54 ;  /* 0x000000021c127825 */ /* 0x040fe200078e0236 */
[----:B------:R-:W-:Y:S02]  /*26f0*/  PLOP3.LUT P1, PT, PT, PT, UP0, 0x80, 0x0 ;  /* 0x000000000000781c */ /* 0x000fe40003f2f008 */
[----:B------:R-:W-:Y:S01]  /*2700*/  SEL R0, RZ, 0x10, P2 ;  /* 0x00000010ff007807 */ /* 0x000fe20001000000 */
[----:B------:R-:W-:Y:S01]  /*2710*/  IMAD.WIDE R16, R28, 0x2, R50 ;  /* 0x000000021c107825 */ /* 0x000fe200078e0232 */
[----:B------:R-:W-:-:S02]  /*2720*/  ISETP.GE.AND P3, PT, R83, UR4, PT ;  /* 0x0000000453007c0c */ /* 0x000fc4000bf66270 */
[----:B------:R-:W-:Y:S01]  /*2730*/  PLOP3.LUT P2, PT, PT, PT, UP0, 0x80, 0x0 ;  /* 0x000000000000781c */ /* 0x000fe20003f4f008 */
[----:B----4-:R-:W-:-:S04]  /*2740*/  IMAD.WIDE R8, R28, 0x2, R40 ;  /* 0x000000021c087825 */ /* 0x010fc800078e0228 */
[----:B------:R-:W-:Y:S02]  /*2750*/  IMAD.MOV.U32 R40, RZ, RZ, RZ ;  /* 0x000000ffff287224 */ /* 0x000fe400078e00ff */
[----:B------:R-:W-:Y:S02]  /*2760*/  IMAD.MOV.U32 R50, RZ, RZ, RZ ;  /* 0x000000ffff327224 */ /* 0x000fe400078e00ff */
[----:B------:R-:W-:Y:S02]  /*2770*/  IMAD.MOV.U32 R54, RZ, RZ, RZ ;  /* 0x000000ffff367224 */ /* 0x000fe400078e00ff */
[----:B---3--:R-:W-:Y:S02]  /*2780*/  IMAD.MOV.U32 R84, RZ, RZ, RZ ;  /* 0x000000ffff547224 */ /* 0x008fe400078e00ff */
[----:B------:R-:W-:Y:S01]  /*2790*/  IMAD.MOV.U32 R86, RZ, RZ, RZ ;  /* 0x000000ffff567224 */ /* 0x000fe200078e00ff */
[----:B-1----:R-:W-:Y:S01]  /*27a0*/  SEL R4, R0, RZ, P1 ;  /* 0x000000ff00047207 */ /* 0x002fe20000800000 */
[----:B------:R-:W-:Y:S01]  /*27b0*/  IMAD.MOV.U32 R82, RZ, RZ, RZ ;  /* 0x000000ffff527224 */ /* 0x000fe200078e00ff */
[----:B------:R-:W-:Y:S01]  /*27c0*/  PLOP3.LUT P1, PT, PT, PT, UP0, 0x80, 0x0 ;  /* 0x000000000000781c */ /* 0x000fe20003f2f008 */
[----:B------:R-:W-:Y:S01]  /*27d0*/  IMAD.MOV.U32 R88, RZ, RZ, RZ ;  /* 0x000000ffff587224 */ /* 0x000fe200078e00ff */
[----:B-----5:R-:W-:Y:S01]  /*27e0*/  SEL R3, RZ, 0x10, P4 ;  /* 0x00000010ff037807 */ /* 0x020fe20002000000 */
[----:B------:R-:W-:Y:S01]  /*27f0*/  IMAD.MOV.U32 R80, RZ, RZ, RZ ;  /* 0x000000ffff507224 */ /* 0x000fe200078e00ff */
[----:B------:R-:W-:-:S02]  /*2800*/  ISETP.GE.AND P4, PT, R85, UR4, PT ;  /* 0x0000000455007c0c */ /* 0x000fc4000bf86270 */
[----:B------:R-:W-:Y:S02]  /*2810*/  SEL R2, RZ, 0x10, P3 ;  /* 0x00000010ff027807 */ /* 0x000fe40001800000 */
[----:B------:R-:W-:Y:S02]  /*2820*/  ISETP.GE.AND P3, PT, R87, UR4, PT ;  /* 0x0000000457007c0c */ /* 0x000fe4000bf66270 */
[----:B------:R-:W-:Y:S02]  /*2830*/  SEL R7, R3, RZ, P2 ;  /* 0x000000ff03077207 */ /* 0x000fe40001000000 */
[----:B------:R-:W-:Y:S02]  /*2840*/  SEL R0, RZ, 0x10, P4 ;  /* 0x00000010ff007807 */ /* 0x000fe40002000000 */
[----:B------:R-:W-:Y:S02]  /*2850*/  PLOP3.LUT P2, PT, PT, PT, UP0, 0x80, 0x0 ;  /* 0x000000000000781c */ /* 0x000fe40003f4f008 */
[----:B------:R-:W-:Y:S01]  /*2860*/  SEL R6, R2, RZ, P1 ;  /* 0x000000ff02067207 */ /* 0x000fe20000800000 */
[----:B------:R-:W-:Y:S01]  /*2870*/  IMAD.WIDE R2, R28, 0x2, R34 ;  /* 0x000000021c027825 */ /* 0x000fe200078e0222 */
[----:B------:R-:W-:-:S02]  /*2880*/  ISETP.NE.U32.AND P4, PT, R4, RZ, PT ;  /* 0x000000ff0400720c */ /* 0x000fc40003f85070 */
[----:B------:R-:W-:Y:S01]  /*2890*/  PLOP3.LUT P1, PT, PT, PT, UP0, 0x80, 0x0 ;  /* 0x000000000000781c */ /* 0x000fe20003f2f008 */
[----:B------:R-:W-:Y:S01]  /*28a0*/  UISETP.GE.AND UP0, UPT, UR7, 0x80, UPT ;  /* 0x000000800700788c */ /* 0x000fe2000bf06270 */
[----:B------:R-:W-:Y:S01]  /*28b0*/  SEL R4, RZ, 0x10, P3 ;  /* 0x00000010ff047807 */ /* 0x000fe20001800000 */
[----:B------:R1:W-:Y:S01]  /*28c0*/  LDGSTS.E.BYPASS.LTC128B.128 [R78+0x20000], [R2.64], P6 ;  /* 0x20000000024e7fae */ /* 0x0003e2000b101d52 */
[----:B------:R-:W-:Y:S01]  /*28d0*/  SEL R5, R0, RZ, P2 ;  /* 0x000000ff00057207 */ /* 0x000fe20001000000 */
[----:B------:R-:W-:Y:S01]  /*28e0*/  IMAD.MOV.U32 R34, RZ, RZ, RZ ;  /* 0x000000ffff227224 */ /* 0x000fe200078e00ff */
[----:B------:R-:W-:Y:S01]  /*28f0*/  SEL R0, R4, RZ, P1 ;  /* 0x000000ff04007207 */ /* 0x000fe20000800000 */
[----:B------:R3:W-:Y:S01]  /*2900*/  LDGSTS.E.BYPASS.LTC128B.128 [R76+0x20000], [R18.64], P5 ;  /* 0x20000000124c7fae */ /* 0x0007e2000a901d52 */
[----:B------:R-:W-:Y:S02]  /*2910*/  ISETP.NE.U32.AND P3, PT, R7, RZ, PT ;  /* 0x000000ff0700720c */ /* 0x000fe40003f65070 */
[----:B------:R-:W-:Y:S01]  /*2920*/  ISETP.NE.U32.AND P2, PT, R6, RZ, PT ;  /* 0x000000ff0600720c */ /* 0x000fe20003f45070 */
[----:B------:R-:W-:Y:S01]  /*2930*/  IMAD.WIDE R6, R28, 0x2, R38 ;  /* 0x000000021c067825 */ /* 0x000fe200078e0226 */
[----:B------:R-:W-:Y:S01]  /*2940*/  ISETP.NE.U32.AND P6, PT, R5, RZ, PT ;  /* 0x000000ff0500720c */ /* 0x000fe20003fc5070 */
[----:B------:R4:W-:Y:S01]  /*2950*/  LDGSTS.E.BYPASS.LTC128B.128 [R74+0x20000], [R16.64], P0 ;  /* 0x20000000104a7fae */ /* 0x0009e20008101d52 */
[----:B------:R-:W-:Y:S01]  /*2960*/  ISETP.NE.U32.AND P1, PT, R0, RZ, PT ;  /* 0x000000ff0000720c */ /* 0x000fe20003f25070 */
[----:B------:R-:W-:Y:S01]  /*2970*/  IMAD.MOV.U32 R28, RZ, RZ, RZ ;  /* 0x000000ffff1c7224 */ /* 0x000fe200078e00ff */
[----:B------:R-:W-:Y:S01]  /*2980*/  LOP3.LUT R4, R75, 0xf, RZ, 0xc0, !PT ;  /* 0x0000000f4b047812 */ /* 0x000fe200078ec0ff */
[----:B------:R5:W-:Y:S01]  /*2990*/  LDGSTS.E.BYPASS.LTC128B.128 [R72+0x20000], [R14.64], P4 ;  /* 0x200000000e487fae */ /* 0x000be2000a101d52 */
[C---:B------:R-:W-:Y:S01]  /*29a0*/  LOP3.LUT R0, R37.reuse, 0x18, RZ, 0xfc, !PT ;  /* 0x0000001825007812 */ /* 0x040fe200078efcff */
[----:B------:R-:W-:Y:S01]  /*29b0*/  IMAD.MOV.U32 R38, RZ, RZ, RZ ;  /* 0x000000ffff267224 */ /* 0x000fe200078e00ff */
[----:B------:R-:W-:Y:S01]  /*29c0*/  PLOP3.LUT P0, PT, PT, PT, UP0, 0x40, 0x0 ;  /* 0x000000000000781c */ /* 0x000fe20003f0e808 */
[----:B------:R2:W-:Y:S01]  /*29d0*/  LDGSTS.E.BYPASS.LTC128B.128 [R70+0x20000], [R12.64], P3 ;  /* 0x200000000c467fae */ /* 0x0005e20009901d52 */
[----:B------:R-:W-:Y:S01]  /*29e0*/  IMAD.SHL.U32 R5, R4, 0x100, RZ ;  /* 0x0000010004057824 */ /* 0x000fe200078e00ff */
[----:B------:R-:W-:-:S02]  /*29f0*/  LOP3.LUT R4, R37, 0x7, R75, 0x78, !PT ;  /* 0x0000000725047812 */ /* 0x000fc400078e784b */
[----:B------:R3:W-:Y:S01]  /*2a00*/  LDGSTS.E.BYPASS.LTC128B.128 [R68+0x20000], [R10.64], P2 ;  /* 0x200000000a447fae */ /* 0x0007e20009101d52 */
[----:B------:R-:W-:Y:S02]  /*2a10*/  LOP3.LUT R0, R0, 0x7, R75, 0x78, !PT ;  /* 0x0000000700007812 */ /* 0x000fe400078e784b */
[----:B------:R-:W-:Y:S01]  /*2a20*/  IMAD.SHL.U32 R4, R4, 0x8, RZ ;  /* 0x0000000804047824 */ /* 0x000fe200078e00ff */
[----:B------:R4:W-:Y:S01]  /*2a30*/  LDGSTS.E.BYPASS.LTC128B.128 [R58+0x20000], [R8.64], P6 ;  /* 0x20000000083a7fae */ /* 0x0009e2000b101d52 */
[C---:B-1----:R-:W-:Y:S01]  /*2a40*/  LOP3.LUT R3, R37.reuse, 0x8, RZ, 0xfc, !PT ;  /* 0x0000000825037812 */ /* 0x042fe200078efcff */
[----:B------:R-:W-:Y:S01]  /*2a50*/  IMAD R0, R0, 0x8, R5 ;  /* 0x0000000800007824 */ /* 0x000fe200078e0205 */
[----:B------:R-:W-:Y:S01]  /*2a60*/  LOP3.LUT R2, R37, 0x10, RZ, 0xfc, !PT ;  /* 0x0000001025027812 */ /* 0x000fe200078efcff */
[----:B------:R1:W-:Y:S01]  /*2a70*/  LDGSTS.E.BYPASS.LTC128B.128 [R56+0x20000], [R6.64], P1 ;  /* 0x2000000006387fae */ /* 0x0003e20008901d52 */
[--C-:B------:R-:W-:Y:S01]  /*2a80*/  LOP3.LUT R3, R3, 0x7, R75.reuse, 0x78, !PT ;  /* 0x0000000703037812 */ /* 0x100fe200078e784b */
[----:B------:R-:W-:Y:S01]  /*2a90*/  IMAD.SHL.U32 R0, R0, 0x2, RZ ;  /* 0x0000000200007824 */ /* 0x000fe200078e00ff */
[----:B------:R-:W-:Y:S01]  /*2aa0*/  LOP3.LUT R2, R2, 0x7, R75, 0x78, !PT ;  /* 0x0000000702027812 */ /* 0x000fe200078e784b */
[----:B------:R-:W0:Y:S01]  /*2ab0*/  LDGDEPBAR ;  /* 0x00000000000079af */ /* 0x000e220000000000 */
[----:B------:R-:W-:Y:S01]  /*2ac0*/  LOP3.LUT R4, R4, R5, RZ, 0xfc, !PT ;  /* 0x0000000504047212 */ /* 0x000fe200078efcff */
[--C-:B------:R-:W-:Y:S01]  /*2ad0*/  IMAD R3, R3, 0x8, R5.reuse ;  /* 0x0000000803037824 */ /* 0x100fe200078e0205 */
[----:B------:R-:W-:Y:S01]  /*2ae0*/  MOV R37, RZ ;  /* 0x000000ff00257202 */ /* 0x000fe20000000f00 */
[----:B------:R-:W-:Y:S01]  /*2af0*/  IMAD R2, R2, 0x8, R5 ;  /* 0x0000000802027824 */ /* 0x000fe200078e0205 */
[----:B------:R-:W-:Y:S01]  /*2b00*/  SHF.R.U32.HI R5, RZ, 0x3, R75 ;  /* 0x00000003ff057819 */ /* 0x000fe2000001164b */
[----:B------:R-:W-:Y:S01]  /*2b10*/  IMAD.SHL.U32 R196, R4, 0x2, RZ ;  /* 0x0000000204c47824 */ /* 0x000fe200078e00ff */
[----:B------:R-:W-:Y:S01]  /*2b20*/  MOV R78, RZ ;  /* 0x000000ff004e7202 */ /* 0x000fe20000000f00 */
[----:B------:R-:W-:-:S02]  /*2b30*/  IMAD.SHL.U32 R3, R3, 0x2, RZ ;  /* 0x0000000203037824 */ /* 0x000fc400078e00ff */
[----:B------:R-:W-:Y:S02]  /*2b40*/  IMAD.SHL.U32 R2, R2, 0x2, RZ ;  /* 0x0000000202027824 */ /* 0x000fe400078e00ff */
[----:B--2---:R-:W-:Y:S02]  /*2b50*/  IMAD.MOV.U32 R12, RZ, RZ, RZ ;  /* 0x000000ffff0c7224 */ /* 0x004fe400078e00ff */
[----:B-----5:R-:W-:Y:S01]  /*2b60*/  IMAD.MOV.U32 R14, RZ, RZ, RZ ;  /* 0x000000ffff0e7224 */ /* 0x020fe200078e00ff */
[----:B---3--:R-:W-:Y:S01]  /*2b70*/  LOP3.LUT R11, R5, 0x10, RZ, 0xc0, !PT ;  /* 0x00000010050b7812 */ /* 0x008fe200078ec0ff */
[----:B------:R-:W-:Y:S02]  /*2b80*/  IMAD.MOV.U32 R10, RZ, RZ, RZ ;  /* 0x000000ffff0a7224 */ /* 0x000fe400078e00ff */
[----:B----4-:R-:W-:Y:S01]  /*2b90*/  IMAD.MOV.U32 R16, RZ, RZ, RZ ;  /* 0x000000ffff107224 */ /* 0x010fe200078e00ff */
[--C-:B------:R-:W-:Y:S01]  /*2ba0*/  LOP3.LUT R5, R11, 0xf, R75.reuse, 0xf8, !PT ;  /* 0x0000000f0b057812 */ /* 0x100fe200078ef84b */
[----:B------:R-:W-:Y:S01]  /*2bb0*/  CS2R R8, SRZ ;  /* 0x0000000000087805 */ /* 0x000fe2000001ff00 */
[----:B------:R-:W-:Y:S01]  /*2bc0*/  IMAD.MOV.U32 R18, RZ, RZ, RZ ;  /* 0x000000ffff127224 */ /* 0x000fe200078e00ff */
[----:B-1----:R-:W-:Y:S01]  /*2bd0*/  LOP3.LUT R6, R73, 0x7, R75, 0x78, !PT ;  /* 0x0000000749067812 */ /* 0x002fe200078e784b */
[----:B------:R-:W-:-:S04]  /*2be0*/  DEPBAR.LE SB0, 0x2 ;  /* 0x000080800000791a */ /* 0x000fc80000000000 */
[----:B------:R-:W-:Y:S01]  /*2bf0*/  BAR.SYNC.DEFER_BLOCKING 0x0 ;  /* 0x0000000000007b1d */ /* 0x000fe20000010000 */
[----:B------:R-:W-:Y:S02]  /*2c00*/  IMAD.SHL.U32 R5, R5, 0x80, RZ ;  /* 0x0000008005057824 */ /* 0x000fe400078e00ff */
[----:B------:R-:W-:Y:S02]  /*2c10*/  IMAD.SHL.U32 R6, R6, 0x8, RZ ;  /* 0x0000000806067824 */ /* 0x000fe400078e00ff */
[----:B------:R-:W-:Y:S02]  /*2c20*/  IMAD.MOV.U32 R7, RZ, RZ, RZ ;  /* 0x000000ffff077224 */ /* 0x000fe400078e00ff */
[----:B------:R-:W-:Y:S01]  /*2c30*/  IMAD.MOV.U32 R56, RZ, RZ, RZ ;  /* 0x000000ffff387224 */ /* 0x000fe200078e00ff */
[----:B------:R-:W-:Y:S01]  /*2c40*/  LOP3.LUT R6, R5, R6, RZ, 0xfc, !PT ;  /* 0x0000000605067212 */ /* 0x000fe200078efcff */
[----:B------:R-:W-:Y:S02]  /*2c50*/  IMAD.MOV.U32 R58, RZ, RZ, RZ ;  /* 0x000000ffff3a7224 */ /* 0x000fe400078e00ff */
[----:B------:R-:W-:-:S02]  /*2c60*/  IMAD.MOV.U32 R68, RZ, RZ, RZ ;  /* 0x000000ffff447224 */ /* 0x000fc400078e00ff */
[----:B------:R-:W-:Y:S02]  /*2c70*/  IMAD.SHL.U32 R204, R6, 0x2, RZ ;  /* 0x0000000206cc7824 */ /* 0x000fe400078e00ff */
[----:B------:R-:W-:Y:S02]  /*2c80*/  IMAD.MOV.U32 R70, RZ, RZ, RZ ;  /* 0x000000ffff467224 */ /* 0x000fe400078e00ff */
[----:B------:R-:W-:Y:S02]  /*2c90*/  IMAD.MOV.U32 R72, RZ, RZ, RZ ;  /* 0x000000ffff487224 */ /* 0x000fe400078e00ff */
[----:B------:R-:W-:Y:S02]  /*2ca0*/  IMAD.MOV.U32 R74, RZ, RZ, RZ ;  /* 0x000000ffff4a7224 */ /* 0x000fe400078e00ff */
[----:B------:R-:W-:Y:S01]  /*2cb0*/  IMAD.MOV.U32 R76, RZ, RZ, RZ ;  /* 0x000000ffff4c7224 */ /* 0x000fe200078e00ff */
[----:B------:R1:W2:Y:S04]  /*2cc0*/  LDSM.16.M88.4 R132, [R204] ;  /* 0x00000000cc84783b */ /* 0x0002a80000000200 */
[----:B------:R1:W3:Y:S04]  /*2cd0*/  LDSM.16.M88.4 R152, [R204+0x2000] ;  /* 0x00200000cc98783b */ /* 0x0002e80000000200 */
[----:B------:R1:W4:Y:S04]  /*2ce0*/  LDSM.16.M88.4 R156, [R204+0x4000] ;  /* 0x00400000cc9c783b */ /* 0x0003280000000200 */
[----:B------:R1:W1:Y:S04]  /*2cf0*/  LDSM.16.M88.4 R160, [R204+0x6000] ;  /* 0x00600000cca0783b */ /* 0x0002680000000200 */
[----:B------:R1:W1:Y:S04]  /*2d00*/  LDSM.16.MT88.4 R136, [R196+0x10000] ;  /* 0x01000000c488783b */ /* 0x0002680000004200 */
[----:B------:R1:W1:Y:S04]  /*2d10*/  LDSM.16.MT88.4 R140, [R3+0x10000] ;  /* 0x01000000038c783b */ /* 0x0002680000004200 */
[----:B------:R1:W1:Y:S04]  /*2d20*/  LDSM.16.MT88.4 R144, [R2+0x10000] ;  /* 0x010000000290783b */ /* 0x0002680000004200 */
[----:B------:R1:W1:Y:S01]  /*2d30*/  LDSM.16.MT88.4 R148, [R0+0x10000] ;  /* 0x010000000094783b */ /* 0x0002620000004200 */
[----:B------:R-:W-:Y:S05]  /*2d40*/  @P0 BRA `(.L_x_0) ;  /* 0x000033c000000947 */ /* 0x000fea0003800000 */
[C---:B------:R-:W-:Y:S01]  /*2d50*/  LOP3.LUT R11, R73.reuse, 0x2, RZ, 0xfc, !PT ;  /* 0x00000002490b7812 */ /* 0x040fe200078efcff */
[----:B------:R-:W-:Y:S01]  /*2d60*/  USHF.R.S32.HI UR16, URZ, 0x1f, UR7 ;  /* 0x0000001f3f107899 */ /* 0x000fe20008011407 */
[C---:B------:R-:W-:Y:S01]  /*2d70*/  LOP3.LUT R10, R73.reuse, 0x4, RZ, 0xfc, !PT ;  /* 0x00000004490a7812 */ /* 0x040fe200078efcff */
[----:B------:R-:W-:Y:S01]  /*2d80*/  ULDC.64 UR4, c[0x0][0x168] ;  /* 0x00005a0000047ab9 */ /* 0x000fe20000000a00 */
[C---:B------:R-:W-:Y:S01]  /*2d90*/  LOP3.LUT R9, R73.reuse, 0x6, RZ, 0xfc, !PT ;  /* 0x0000000649097812 */ /* 0x040fe200078efcff */
[----:B------:R-:W-:Y:S01]  /*2da0*/  ULEA.HI UR16, UR16, UR7, URZ, 0x7 ;  /* 0x0000000710107291 */ /* 0x000fe2000f8f383f */
[----:B------:R-:W-:Y:S01]  /*2db0*/  LOP3.LUT R8, R73, 0x8, RZ, 0xfc, !PT ;  /* 0x0000000849087812 */ /* 0x000fe200078efcff */
[--C-:B------:R-:W-:Y:S01]  /*2dc0*/  IMAD R216, R87, c[0x0][0x188], R36.reuse ;  /* 0x0000620057d87a24 */ /* 0x100fe200078e0224 */
[----:B------:R-:W-:Y:S01]  /*2dd0*/  LOP3.LUT R7, R73, 0xa, RZ, 0xfc, !PT ;  /* 0x0000000a49077812 */ /* 0x000fe200078efcff */
[--C-:B------:R-:W-:Y:S01]  /*2de0*/  IMAD R214, R85, c[0x0][0x188], R36.reuse ;  /* 0x0000620055d67a24 */ /* 0x100fe200078e0224 */
[----:B------:R-:W-:Y:S01]  /*2df0*/  LOP3.LUT R6, R73, 0xc, RZ, 0xfc, !PT ;  /* 0x0000000c49067812 */ /* 0x000fe200078efcff */
[--C-:B------:R-:W-:Y:S01]  /*2e00*/  IMAD R212, R83, c[0x0][0x188], R36.reuse ;  /* 0x0000620053d47a24 */ /* 0x100fe200078e0224 */
[----:B------:R-:W-:Y:S01]  /*2e10*/  LOP3.LUT R4, R73, 0xe, RZ, 0xfc, !PT ;  /* 0x0000000e49047812 */ /* 0x000fe200078efcff */
[--C-:B------:R-:W-:Y:S01]  /*2e20*/  IMAD R210, R81, c[0x0][0x188], R36.reuse ;  /* 0x0000620051d27a24 */ /* 0x100fe200078e0224 */
[--C-:B------:R-:W-:Y:S01]  /*2e30*/  LOP3.LUT R11, R11, 0x7, R75.reuse, 0x78, !PT ;  /* 0x000000070b0b7812 */ /* 0x100fe200078e784b */
[--C-:B------:R-:W-:Y:S01]  /*2e40*/  IMAD R208, R79, c[0x0][0x188], R36.reuse ;  /* 0x000062004fd07a24 */ /* 0x100fe200078e0224 */
[--C-:B------:R-:W-:Y:S01]  /*2e50*/  LOP3.LUT R10, R10, 0x7, R75.reuse, 0x78, !PT ;  /* 0x000000070a0a7812 */ /* 0x100fe200078e784b */
[----:B------:R-:W-:Y:S01]  /*2e60*/  IMAD R206, R77, c[0x0][0x188], R36 ;  /* 0x000062004dce7a24 */ /* 0x000fe200078e0224 */
[--C-:B------:R-:W-:Y:S01]  /*2e70*/  LOP3.LUT R9, R9, 0x7, R75.reuse, 0x78, !PT ;  /* 0x0000000709097812 */ /* 0x100fe200078e784b */
[----:B------:R-:W-:Y:S01]  /*2e80*/  IMAD.SHL.U32 R11, R11, 0x8, RZ ;  /* 0x000000080b0b7824 */ /* 0x000fe200078e00ff */
[--C-:B------:R-:W-:Y:S01]  /*2e90*/  LOP3.LUT R8, R8, 0x7, R75.reuse, 0x78, !PT ;  /* 0x0000000708087812 */ /* 0x100fe200078e784b */
[----:B------:R-:W-:Y:S01]  /*2ea0*/  IMAD.SHL.U32 R10, R10, 0x8, RZ ;  /* 0x000000080a0a7824 */ /* 0x000fe200078e00ff */
[--C-:B------:R-:W-:Y:S01]  /*2eb0*/  LOP3.LUT R7, R7, 0x7, R75.reuse, 0x78, !PT ;  /* 0x0000000707077812 */ /* 0x100fe200078e784b */
[----:B------:R-:W-:Y:S01]  /*2ec0*/  IMAD.SHL.U32 R9, R9, 0x8, RZ ;  /* 0x0000000809097824 */ /* 0x000fe200078e00ff */
[--C-:B------:R-:W-:Y:S01]  /*2ed0*/  LOP3.LUT R6, R6, 0x7, R75.reuse, 0x78, !PT ;  /* 0x0000000706067812 */ /* 0x100fe200078e784b */
[----:B------:R-:W-:Y:S01]  /*2ee0*/  IMAD.SHL.U32 R8, R8, 0x8, RZ ;  /* 0x0000000808087824 */ /* 0x000fe200078e00ff */
[----:B------:R-:W-:Y:S01]  /*2ef0*/  LOP3.LUT R4, R4, 0x7, R75, 0x78, !PT ;  /* 0x0000000704047812 */ /* 0x000fe200078e784b */
[----:B------:R-:W-:Y:S01]  /*2f00*/  IMAD.SHL.U32 R7, R7, 0x8, RZ ;  /* 0x0000000807077824 */ /* 0x000fe200078e00ff */
[C---:B------:R-:W-:Y:S01]  /*2f10*/  LOP3.LUT R118, R5.reuse, R11, RZ, 0xfc, !PT ;  /* 0x0000000b05767212 */ /* 0x040fe200078efcff */
[----:B------:R-:W-:Y:S01]  /*2f20*/  IMAD.SHL.U32 R6, R6, 0x8, RZ ;  /* 0x0000000806067824 */ /* 0x000fe200078e00ff */
[C---:B------:R-:W-:Y:S01]  /*2f30*/  LOP3.LUT R119, R5.reuse, R10, RZ, 0xfc, !PT ;  /* 0x0000000a05777212 */ /* 0x040fe200078efcff */
[----:B------:R-:W-:Y:S01]  /*2f40*/  IMAD.SHL.U32 R4, R4, 0x8, RZ ;  /* 0x0000000804047824 */ /* 0x000fe200078e00ff */
[C---:B------:R-:W-:Y:S01]  /*2f50*/  LOP3.LUT R120, R5.reuse, R9, RZ, 0xfc, !PT ;  /* 0x0000000905787212 */ /* 0x040fe200078efcff */
[----:B------:R-:W-:Y:S01]  /*2f60*/  USHF.R.S32.HI UR9, URZ, 0x1f, UR6 ;  /* 0x0000001f3f097899 */ /* 0x000fe20008011406 */
[C---:B------:R-:W-:Y:S01]  /*2f70*/  LOP3.LUT R121, R5.reuse, R8, RZ, 0xfc, !PT ;  /* 0x0000000805797212 */ /* 0x040fe200078efcff */
[----:B------:R-:W-:Y:S01]  /*2f80*/  ULEA UR8, UP0, UR6, UR4, 0x2 ;  /* 0x0000000406087291 */ /* 0x000fe2000f80103f */
[----:B------:R-:W-:Y:S01]  /*2f90*/  LOP3.LUT R122, R5, R7, RZ, 0xfc, !PT ;  /* 0x00000007057a7212 */ /* 0x000fe200078efcff */
[----:B------:R-:W-:Y:S01]  /*2fa0*/  IMAD.SHL.U32 R237, R57, 0x2, RZ ;  /* 0x0000000239ed7824 */ /* 0x000fe200078e00ff */
[----:B------:R-:W-:Y:S01]  /*2fb0*/  LOP3.LUT R123, R5, R6, RZ, 0xfc, !PT ;  /* 0x00000006057b7212 */ /* 0x000fe200078efcff */
[----:B------:R-:W-:Y:S01]  /*2fc0*/  IMAD.SHL.U32 R235, R59, 0x2, RZ ;  /* 0x000000023beb7824 */ /* 0x000fe200078e00ff */
[----:B------:R-:W-:Y:S01]  /*2fd0*/  LOP3.LUT R124, R5, R4, RZ, 0xfc, !PT ;  /* 0x00000004057c7212 */ /* 0x000fe200078efcff */
[----:B------:R-:W-:Y:S01]  /*2fe0*/  IMAD.SHL.U32 R233, R61, 0x2, RZ ;  /* 0x000000023de97824 */ /* 0x000fe200078e00ff */
[----:B------:R-:W-:Y:S01]  /*2ff0*/  SHF.R.S32.HI R5, RZ, 0x1f, R57 ;  /* 0x0000001fff057819 */ /* 0x000fe20000011439 */
[----:B------:R-:W-:Y:S01]  /*3000*/  IMAD.SHL.U32 R231, R63, 0x2, RZ ;  /* 0x000000023fe77824 */ /* 0x000fe200078e00ff */
[----:B------:R-:W-:Y:S01]  /*3010*/  SHF.R.S32.HI R4, RZ, 0x1f, R59 ;  /* 0x0000001fff047819 */ /* 0x000fe2000001143b */
[----:B------:R-:W-:Y:S01]  /*3020*/  IMAD.SHL.U32 R229, R65, 0x2, RZ ;  /* 0x0000000241e57824 */ /* 0x000fe200078e00ff */
[----:B------:R-:W-:Y:S01]  /*3030*/  SHF.L.U64.HI R238, R57, 0x1, R5 ;  /* 0x0000000139ee7819 */ /* 0x000fe20000010205 */
[----:B------:R-:W-:Y:S01]  /*3040*/  IMAD.SHL.U32 R227, R67, 0x2, RZ ;  /* 0x0000000243e37824 */ /* 0x000fe200078e00ff */
[----:B------:R-:W-:Y:S01]  /*3050*/  SHF.R.S32.HI R5, RZ, 0x1f, R61 ;  /* 0x0000001fff057819 */ /* 0x000fe2000001143d */
[----:B------:R-:W-:Y:S01]  /*3060*/  IMAD.SHL.U32 R225, R69, 0x2, RZ ;  /* 0x0000000245e17824 */ /* 0x000fe200078e00ff */
[----:B------:R-:W-:Y:S01]  /*3070*/  LEA R15, P1, R252, 0x200, 0x1 ;  /* 0x00000200fc0f7811 */ /* 0x000fe200078208ff */
[----:B------:R-:W-:Y:S01]  /*3080*/  IMAD.SHL.U32 R223, R71, 0x2, RZ ;  /* 0x0000000247df7824 */ /* 0x000fe200078e00ff */
[----:B------:R-:W-:Y:S01]  /*3090*/  LEA R14, P0, R251, 0x200, 0x1 ;  /* 0x00000200fb0e7811 */ /* 0x000fe200078008ff */
[----:B------:R-:W-:Y:S01]  /*30a0*/  USHF.R.S32.HI UR17, URZ, 0x7, UR16 ;  /* 0x000000073f117899 */ /* 0x000fe20008011410 */
[----:B------:R-:W-:Y:S01]  /*30b0*/  SHF.L.U64.HI R236, R59, 0x1, R4 ;  /* 0x000000013bec7819 */ /* 0x000fe20000010204 */
[----:B------:R-:W-:Y:S01]  /*30c0*/  STL [R1+0x4], R15 ;  /* 0x0000040f01007387 */ /* 0x000fe20000100800 */
[----:B------:R-:W-:Y:S01]  /*30d0*/  SHF.L.U64.HI R234, R61, 0x1, R5 ;  /* 0x000000013dea7819 */ /* 0x000fe20000010205 */
[----:B------:R-:W-:Y:S01]  /*30e0*/  IMAD.SHL.U32 R203, R118, 0x2, RZ ;  /* 0x0000000276cb7824 */ /* 0x000fe200078e00ff */
[----:B------:R-:W-:Y:S01]  /*30f0*/  SHF.R.S32.HI R12, RZ, 0x1f, R252 ;  /* 0x0000001fff0c7819 */ /* 0x000fe200000114fc */
[----:B------:R5:W-:Y:S01]  /*3100*/  STL [R1], R14 ;  /* 0x0000000e01007387 */ /* 0x000be20000100800 */
[----:B------:R-:W-:Y:S01]  /*3110*/  SHF.R.S32.HI R13, RZ, 0x1f, R251 ;  /* 0x0000001fff0d7819 */ /* 0x000fe200000114fb */
[----:B------:R-:W-:Y:S01]  /*3120*/  IMAD.SHL.U32 R202, R119, 0x2, RZ ;  /* 0x0000000277ca7824 */ /* 0x000fe200078e00ff */
[----:B------:R-:W-:Y:S01]  /*3130*/  SHF.R.S32.HI R4, RZ, 0x1f, R63 ;  /* 0x0000001fff047819 */ /* 0x000fe2000001143f */
[----:B------:R-:W-:Y:S01]  /*3140*/  IMAD.SHL.U32 R201, R120, 0x2, RZ ;  /* 0x0000000278c97824 */ /* 0x000fe200078e00ff */
[----:B------:R-:W-:Y:S01]  /*3150*/  SHF.R.S32.HI R5, RZ, 0x1f, R65 ;  /* 0x0000001fff057819 */ /* 0x000fe20000011441 */
[----:B------:R-:W-:Y:S01]  /*3160*/  IMAD.SHL.U32 R200, R121, 0x2, RZ ;  /* 0x0000000279c87824 */ /* 0x000fe200078e00ff */
[----:B------:R-:W-:Y:S01]  /*3170*/  LEA.HI.X R252, R252, RZ, R12, 0x1, P1 ;  /* 0x000000fffcfc7211 */ /* 0x000fe200008f0c0c */
[----:B------:R-:W-:Y:S01]  /*3180*/  IMAD.SHL.U32 R199, R122, 0x2, RZ ;  /* 0x000000027ac77824 */ /* 0x000fe200078e00ff */
[----:B------:R-:W-:Y:S01]  /*3190*/  LEA.HI.X R251, R251, RZ, R13, 0x1, P0 ;  /* 0x000000fffbfb7211 */ /* 0x000fe200000f0c0d */
[----:B------:R-:W-:Y:S01]  /*31a0*/  IMAD.SHL.U32 R198, R123, 0x2, RZ ;  /* 0x000000027bc67824 */ /* 0x000fe200078e00ff */
[----:B------:R-:W-:Y:S01]  /*31b0*/  SHF.L.U64.HI R232, R63, 0x1, R4 ;  /* 0x000000013fe87819 */ /* 0x000fe20000010204 */
[----:B------:R-:W-:Y:S01]  /*31c0*/  IMAD.SHL.U32 R197, R124, 0x2, RZ ;  /* 0x000000027cc57824 */ /* 0x000fe200078e00ff */
[----:B------:R-:W-:Y:S01]  /*31d0*/  SHF.L.U64.HI R230, R65, 0x1, R5 ;  /* 0x0000000141e67819 */ /* 0x000fe20000010205 */
[----:B------:R-:W-:Y:S01]  /*31e0*/  CS2R R8, SRZ ;  /* 0x0000000000087805 */ /* 0x000fe2000001ff00 */
[----:B------:R-:W-:Y:S01]  /*31f0*/  SHF.R.S32.HI R12, RZ, 0x1f, R246 ;  /* 0x0000001fff0c7819 */ /* 0x000fe200000114f6 */
[----:B------:R-:W-:Y:S01]  /*3200*/  CS2R R10, SRZ ;  /* 0x00000000000a7805 */ /* 0x000fe2000001ff00 */
[----:B------:R-:W-:Y:S01]  /*3210*/  LEA R250, P3, R246, 0x200, 0x1 ;  /* 0x00000200f6fa7811 */ /* 0x000fe200078608ff */
[----:B------:R-:W-:Y:S01]  /*3220*/  CS2R R16, SRZ ;  /* 0x0000000000107805 */ /* 0x000fe2000001ff00 */
[----:B------:R-:W-:Y:S01]  /*3230*/  SHF.R.S32.HI R13, RZ, 0x1f, R245 ;  /* 0x0000001fff0d7819 */ /* 0x000fe200000114f5 */
[----:B------:R-:W-:Y:S01]  /*3240*/  CS2R R18, SRZ ;  /* 0x0000000000127805 */ /* 0x000fe2000001ff00 */
[----:B------:R-:W-:Y:S01]  /*3250*/  LEA R249, P2, R245, 0x200, 0x1 ;  /* 0x00000200f5f97811 */ /* 0x000fe200078408ff */
[----:B------:R-:W-:Y:S01]  /*3260*/  CS2R R20, SRZ ;  /* 0x0000000000147805 */ /* 0x000fe2000001ff00 */
[----:B------:R-:W-:Y:S01]  /*3270*/  LEA R248, P1, R244, 0x200, 0x1 ;  /* 0x00000200f4f87811 */ /* 0x000fe200078208ff */
[----:B------:R-:W-:Y:S01]  /*3280*/  CS2R R22, SRZ ;  /* 0x0000000000167805 */ /* 0x000fe2000001ff00 */
[----:B-----5:R-:W-:Y:S01]  /*3290*/  SHF.R.S32.HI R14, RZ, 0x1f, R244 ;  /* 0x0000001fff0e7819 */ /* 0x020fe200000114f4 */
[----:B------:R-:W-:Y:S01]  /*32a0*/  CS2R R24, SRZ ;  /* 0x0000000000187805 */ /* 0x000fe2000001ff00 */
[----:B------:R-:W-:Y:S01]  /*32b0*/  SHF.R.S32.HI R15, RZ, 0x1f, R243 ;  /* 0x0000001fff0f7819 */ /* 0x000fe200000114f3 */
[----:B------:R-:W-:Y:S01]  /*32c0*/  CS2R R26, SRZ ;  /* 0x00000000001a7805 */ /* 0x000fe2000001ff00 */
[----:B------:R-:W-:Y:S01]  /*32d0*/  LEA R247, P0, R243, 0x200, 0x1 ;  /* 0x00000200f3f77811 */ /* 0x000fe200078008ff */
[----:B------:R-:W-:Y:S01]  /*32e0*/  CS2R R28, SRZ ;  /* 0x00000000001c7805 */ /* 0x000fe2000001ff00 */
[----:B------:R-:W-:Y:S01]  /*32f0*/  SHF.R.S32.HI R4, RZ, 0x1f, R67 ;  /* 0x0000001fff047819 */ /* 0x000fe20000011443 */
[----:B------:R-:W-:Y:S01]  /*3300*/  CS2R R30, SRZ ;  /* 0x00000000001e7805 */ /* 0x000fe2000001ff00 */
[----:B------:R-:W-:Y:S01]  /*3310*/  SHF.R.S32.HI R5, RZ, 0x1f, R69 ;  /* 0x0000001fff057819 */ /* 0x000fe20000011445 */
[----:B------:R-:W-:Y:S01]  /*3320*/  CS2R R32, SRZ ;  /* 0x0000000000207805 */ /* 0x000fe2000001ff00 */
[----:B------:R-:W-:Y:S01]  /*3330*/  LEA.HI.X R246, R246, RZ, R12, 0x1, P3 ;  /* 0x000000fff6f67211 */ /* 0x000fe200018f0c0c */
[----:B------:R-:W-:Y:S01]  /*3340*/  CS2R R34, SRZ ;  /* 0x0000000000227805 */ /* 0x000fe2000001ff00 */
[----:B------:R-:W-:Y:S01]  /*3350*/  LEA.HI.X R245, R245, RZ, R13, 0x1, P2 ;  /* 0x000000fff5f57211 */ /* 0x000fe200010f0c0d */
[----:B------:R-:W-:Y:S01]  /*3360*/  CS2R R36, SRZ ;  /* 0x0000000000247805 */ /* 0x000fe2000001ff00 */
[----:B------:R-:W-:Y:S01]  /*3370*/  LEA.HI.X R244, R244, RZ, R14, 0x1, P1 ;  /* 0x000000fff4f47211 */ /* 0x000fe200008f0c0e */
[----:B------:R-:W-:Y:S01]  /*3380*/  CS2R R38, SRZ ;  /* 0x0000000000267805 */ /* 0x000fe2000001ff00 */
[----:B------:R-:W-:Y:S01]  /*3390*/  LEA.HI.X R243, R243, RZ, R15, 0x1, P0 ;  /* 0x000000fff3f37211 */ /* 0x000fe200000f0c0f */
[----:B------:R-:W-:Y:S01]  /*33a0*/  CS2R R40, SRZ ;  /* 0x0000000000287805 */ /* 0x000fe2000001ff00 */
[----:B------:R-:W-:Y:S01]  /*33b0*/  SHF.L.U64.HI R228, R67, 0x1, R4 ;  /* 0x0000000143e47819 */ /* 0x000fe20000010204 */
[----:B------:R-:W-:Y:S01]  /*33c0*/  CS2R R14, SRZ ;  /* 0x00000000000e7805 */ /* 0x000fe2000001ff00 */
[----:B------:R-:W-:Y:S01]  /*33d0*/  SHF.L.U64.HI R226, R69, 0x1, R5 ;  /* 0x0000000145e27819 */ /* 0x000fe20000010205 */
[----:B------:R-:W-:Y:S01]  /*33e0*/  CS2R R42, SRZ ;  /* 0x00000000002a7805 */ /* 0x000fe2000001ff00 */
[----:B------:R-:W-:Y:S01]  /*33f0*/  SHF.R.S32.HI R12, RZ, 0x1f, R240 ;  /* 0x0000001fff0c7819 */ /* 0x000fe200000114f0 */
[----:B------:R-:W-:Y:S01]  /*3400*/  CS2R R44, SRZ ;  /* 0x00000000002c7805 */ /* 0x000fe2000001ff00 */
[C---:B------:R-:W-:Y:S01]  /*3410*/  LEA R242, P1, R240.reuse, 0x200, 0x1 ;  /* 0x00000200f0f27811 */ /* 0x040fe200078208ff */
[----:B------:R-:W-:Y:S01]  /*3420*/  CS2R R46, SRZ ;  /* 0x00000000002e7805 */ /* 0x000fe2000001ff00 */
[----:B------:R-:W-:Y:S01]  /*3430*/  SHF.R.S32.HI R13, RZ, 0x1f, R239 ;  /* 0x0000001fff0d7819 */ /* 0x000fe200000114ef */
[----:B------:R-:W-:Y:S01]  /*3440*/  CS2R R48, SRZ ;  /* 0x0000000000307805 */ /* 0x000fe2000001ff00 */
[C---:B------:R-:W-:Y:S01]  /*3450*/  LEA R241, P0, R239.reuse, 0x200, 0x1 ;  /* 0x00000200eff17811 */ /* 0x040fe200078008ff */
[----:B------:R-:W-:Y:S01]  /*3460*/  CS2R R50, SRZ ;  /* 0x0000000000327805 */ /* 0x000fe2000001ff00 */
[----:B------:R-:W-:Y:S01]  /*3470*/  SHF.R.S32.HI R4, RZ, 0x1f, R71 ;  /* 0x0000001fff047819 */ /* 0x000fe20000011447 */
        /* <DEDUP_REMOVED lines=9> */
[----:B------:R-:W-:Y:S01]  /*3510*/  SHF.L.U64.HI R224, R71, 0x1, R4 ;  /* 0x0000000147e07819 */ /* 0x000fe20000010204 */
[----:B------:R-:W-:Y:S01]  /*3520*/  CS2R R12, SRZ ;  /* 0x00000000000c7805 */ /* 0x000fe2000001ff00 */
[C---:B------:R-:W-:Y:S01]  /*3530*/  SHF.L.U64.HI R222, R221.reuse, 0x1, R5 ;  /* 0x00000001ddde7819 */ /* 0x040fe20000010205 */
[----:B------:R-:W-:Y:S01]  /*3540*/  IMAD.SHL.U32 R221, R221, 0x2, RZ ;  /* 0x00000002dddd7824 */ /* 0x000fe200078e00ff */
[C---:B------:R-:W-:Y:S01]  /*3550*/  SHF.L.U64.HI R220, R219.reuse, 0x1, R6 ;  /* 0x00000001dbdc7819 */ /* 0x040fe20000010206 */
[----:B------:R-:W-:Y:S01]  /*3560*/  IMAD.SHL.U32 R219, R219, 0x2, RZ ;  /* 0x00000002dbdb7824 */ /* 0x000fe200078e00ff */
[----:B------:R-:W-:Y:S01]  /*3570*/  CS2R R4, SRZ ;  /* 0x0000000000047805 */ /* 0x000fe2000001ff00 */
        /* <DEDUP_REMOVED lines=36> */
[----:B------:R-:W-:Y:S01]  /*37c0*/  IMAD.WIDE R216, R216, 0x2, RZ ;  /* 0x00000002d8d87825 */ /* 0x000fe200078e02ff */
[----:B------:R-:W-:-:S02]  /*37d0*/  ULEA.HI.X UR11, UR6, UR5, UR9, 0x2, UP0 ;  /* 0x00000005060b7291 */ /* 0x000fc400080f1409 */
[----:B------:R-:W-:Y:S01]  /*37e0*/  USHF.L.U32 UR10, UR6, 0x1, URZ ;  /* 0x00000001060a7899 */ /* 0x000fe2000800063f */
[----:B------:R-:W-:Y:S01]  /*37f0*/  IMAD.WIDE R214, R214, 0x2, RZ ;  /* 0x00000002d6d67825 */ /* 0x000fe200078e02ff */
[----:B------:R-:W-:Y:S02]  /*3800*/  USHF.L.U64.HI UR9, UR6, 0x1, UR9 ;  /* 0x0000000106097899 */ /* 0x000fe40008010209 */
[----:B------:R-:W-:Y:S01]  /*3810*/  UIADD3 UR15, UR15, -0x100, URZ ;  /* 0xffffff000f0f7890 */ /* 0x000fe2000fffe03f */
[----:B------:R-:W-:Y:S01]  /*3820*/  IMAD.WIDE R212, R212, 0x2, RZ ;  /* 0x00000002d4d47825 */ /* 0x000fe200078e02ff */
[----:B------:R-:W-:Y:S02]  /*3830*/  UMOV UR14, 0x1 ;  /* 0x00000001000e7882 */ /* 0x000fe40000000000 */
[----:B------:R-:W-:Y:S01]  /*3840*/  UMOV UR12, URZ ;  /* 0x0000003f000c7c82 */ /* 0x000fe20008000000 */
[----:B------:R-:W-:Y:S01]  /*3850*/  IMAD.WIDE R210, R210, 0x2, RZ ;  /* 0x00000002d2d27825 */ /* 0x000fe200078e02ff */
[----:B------:R-:W-:-:S02]  /*3860*/  UMOV UR5, 0x10000 ;  /* 0x0001000000057882 */ /* 0x000fc40000000000 */
[----:B------:R-:W-:Y:S01]  /*3870*/  UMOV UR4, URZ ;  /* 0x0000003f00047c82 */ /* 0x000fe20008000000 */
[----:B------:R-:W-:Y:S01]  /*3880*/  IMAD.WIDE R208, R208, 0x2, RZ ;  /* 0x00000002d0d07825 */ /* 0x000fe200078e02ff */
[----:B------:R-:W-:Y:S02]  /*3890*/  UMOV UR13, URZ ;  /* 0x0000003f000d7c82 */ /* 0x000fe40008000000 */
[----:B------:R-:W-:Y:S01]  /*38a0*/  UIADD3 UR16, UR17, -0x2, URZ ;  /* 0xfffffffe11107890 */ /* 0x000fe2000fffe03f */
[----:B------:R-:W-:Y:S01]  /*38b0*/  IMAD.WIDE R206, R206, 0x2, RZ ;  /* 0x00000002cece7825 */ /* 0x000fe200078e02ff */
[----:B------:R-:W-:-:S03]  /*38c0*/  ULDC.64 UR6, c[0x0][0x160] ;  /* 0x0000580000067ab9 */ /* 0x000fc60000000a00 */
.L_x_1:
[C---:B-12---:R-:W-:Y:S01]  /*38d0*/  HMMA.16816.F32 R4, R132.reuse, R136, R4 ;  /* 0x000000888404723c */ /* 0x046fe20000001804 */
[----:B------:R-:W-:Y:S01]  /*38e0*/  LDSM.16.M88.4 R164, [R203+UR4] ;  /* 0x00000004cba4783b */ /* 0x000fe20008000200 */
[----:B------:R-:W-:Y:S02]  /*38f0*/  UISETP.GE.AND UP1, UPT, UR13, UR16, UPT ;  /* 0x000000100d00728c */ /* 0x000fe4000bf26270 */
[----:B------:R-:W-:Y:S01]  /*3900*/  UIADD3 UR12, UR12, 0x1, URZ ;  /* 0x000000010c0c7890 */ /* 0x000fe2000fffe03f */
[----:B------:R-:W-:Y:S01]  /*3910*/  ISETP.GE.AND P2, PT, R205, UR15, PT ;  /* 0x0000000fcd007c0c */ /* 0x000fe2000bf46270 */
[----:B------:R-:W-:Y:S02]  /*3920*/  UIADD3 UR14, UR14, 0x1, URZ ;  /* 0x000000010e0e7890 */ /* 0x000fe4000fffe03f */
[C---:B------:R-:W-:Y:S01]  /*3930*/  HMMA.16816.F32 R8, R132.reuse, R138, R8 ;  /* 0x0000008a8408723c */ /* 0x040fe20000001808 */
[----:B------:R-:W1:Y:S01]  /*3940*/  LDSM.16.MT88.4 R168, [R196+UR5+0x2000] ;  /* 0x00200005c4a8783b */ /* 0x000e620008004200 */
[----:B------:R-:W-:Y:S01]  /*3950*/  PLOP3.LUT P1, PT, PT, PT, UP1, 0x40, 0x0 ;  /* 0x000000000000781c */ /* 0x000fe20003f2e818 */
[----:B------:R-:W-:Y:S01]  /*3960*/  UISETP.GE.AND UP0, UPT, UR14, 0x2, UPT ;  /* 0x000000020e00788c */ /* 0x000fe2000bf06270 */
[----:B------:R-:W-:Y:S01]  /*3970*/  PLOP3.LUT P0, PT, PT, PT, UP1, 0x40, 0x0 ;  /* 0x000000000000781c */ /* 0x000fe20003f0e818 */
[----:B------:R-:W-:Y:S02]  /*3980*/  UIADD3 UR13, UR13, 0x1, URZ ;  /* 0x000000010d0d7890 */ /* 0x000fe4000fffe03f */
[----:B------:R-:W-:Y:S01]  /*3990*/  USEL UR14, UR14, URZ, !UP0 ;  /* 0x0000003f0e0e7287 */ /* 0x000fe2000c000000 */
[C---:B------:R-:W-:Y:S01]  /*39a0*/  HMMA.16816.F32 R12, R132.reuse, R140, R12 ;  /* 0x0000008c840c723c */ /* 0x040fe2000000180c */
[----:B------:R-:W1:Y:S01]  /*39b0*/  LDSM.16.MT88.4 R172, [R3+UR5+0x2000] ;  /* 0x0020000503ac783b */ /* 0x000e620008004200 */
[----:B------:R-:W-:Y:S02]  /*39c0*/  UISETP.GE.AND UP0, UPT, UR12, 0x2, UPT ;  /* 0x000000020c00788c */ /* 0x000fe4000bf06270 */
[----:B------:R-:W-:Y:S02]  /*39d0*/  ULEA UR20, UR14, 0x10000, 0x10 ;  /* 0x000100000e147891 */ /* 0x000fe4000f8e803f */
[----:B------:R-:W-:Y:S02]  /*39e0*/  USEL UR12, UR12, URZ, !UP0 ;  /* 0x0000003f0c0c7287 */ /* 0x000fe4000c000000 */
[C---:B------:R-:W-:Y:S01]  /*39f0*/  HMMA.16816.F32 R16, R132.reuse, R142, R16 ;  /* 0x0000008e8410723c */ /* 0x040fe20000001810 */
[----:B------:R-:W1:Y:S01]  /*3a00*/  LDSM.16.MT88.4 R176, [R2+UR5+0x2000] ;  /* 0x0020000502b0783b */ /* 0x000e620008004200 */
[----:B------:R-:W-:Y:S06]  /*3a10*/  UISETP.GE.AND UP2, UPT, UR13, UR17, UPT ;  /* 0x000000110d00728c */ /* 0x000fec000bf46270 */
[C---:B------:R-:W-:Y:S01]  /*3a20*/  HMMA.16816.F32 R20, R132.reuse, R144, R20 ;  /* 0x000000908414723c */ /* 0x040fe20000001814 */
[----:B------:R-:W1:Y:S07]  /*3a30*/  LDSM.16.MT88.4 R180, [R0+UR5+0x2000] ;  /* 0x0020000500b4783b */ /* 0x000e6e0008004200 */
[C---:B------:R-:W-:Y:S01]  /*3a40*/  HMMA.16816.F32 R24, R132.reuse, R146, R24 ;  /* 0x000000928418723c */ /* 0x040fe20000001818 */
[----:B------:R-:W1:Y:S07]  /*3a50*/  LDSM.16.M88.4 R184, [R203+UR4+0x2000] ;  /* 0x00200004cbb8783b */ /* 0x000e6e0008000200 */
[C---:B------:R-:W-:Y:S01]  /*3a60*/  HMMA.16816.F32 R28, R132.reuse, R148, R28 ;  /* 0x00000094841c723c */ /* 0x040fe2000000181c */
[----:B------:R-:W2:Y:S07]  /*3a70*/  LDSM.16.M88.4 R188, [R203+UR4+0x4000] ;  /* 0x00400004cbbc783b */ /* 0x000eae0008000200 */
[----:B------:R-:W-:Y:S01]  /*3a80*/  HMMA.16816.F32 R32, R132, R150, R32 ;  /* 0x000000968420723c */ /* 0x000fe20000001820 */
[----:B------:R-:W2:Y:S07]  /*3a90*/  LDSM.16.M88.4 R192, [R203+UR4+0x6000] ;  /* 0x00600004cbc0783b */ /* 0x000eae0008000200 */
[C---:B---3--:R-:W-:Y:S01]  /*3aa0*/  HMMA.16816.F32 R36, R152.reuse, R136, R36 ;  /* 0x000000889824723c */ /* 0x048fe20000001824 */
[----:B------:R-:W-:Y:S07]  /*3ab0*/  LDSM.16.M88.4 R132, [R202+UR4] ;  /* 0x00000004ca84783b */ /* 0x000fee0008000200 */
[C---:B------:R-:W-:Y:S08]  /*3ac0*/  HMMA.16816.F32 R40, R152.reuse, R138, R40 ;  /* 0x0000008a9828723c */ /* 0x040ff00000001828 */
[C---:B------:R-:W-:Y:S08]  /*3ad0*/  HMMA.16816.F32 R44, R152.reuse, R140, R44 ;  /* 0x0000008c982c723c */ /* 0x040ff0000000182c */
[C---:B------:R-:W-:Y:S08]  /*3ae0*/  HMMA.16816.F32 R48, R152.reuse, R142, R48 ;  /* 0x0000008e9830723c */ /* 0x040ff00000001830 */
[C---:B------:R-:W-:Y:S08]  /*3af0*/  HMMA.16816.F32 R52, R152.reuse, R144, R52 ;  /* 0x000000909834723c */ /* 0x040ff00000001834 */
[C---:B------:R-:W-:Y:S08]  /*3b00*/  HMMA.16816.F32 R56, R152.reuse, R146, R56 ;  /* 0x000000929838723c */ /* 0x040ff00000001838 */
[C---:B------:R-:W-:Y:S08]  /*3b10*/  HMMA.16816.F32 R60, R152.reuse, R148, R60 ;  /* 0x00000094983c723c */ /* 0x040ff0000000183c */
[----:B------:R-:W-:Y:S01]  /*3b20*/  HMMA.16816.F32 R64, R152, R150, R64 ;  /* 0x000000969840723c */ /* 0x000fe20000001840 */
[----:B------:R-:W-:Y:S07]  /*3b30*/  LDSM.16.M88.4 R152, [R202+UR4+0x2000] ;  /* 0x00200004ca98783b */ /* 0x000fee0008000200 */
[C---:B----4-:R-:W-:Y:S08]  /*3b40*/  HMMA.16816.F32 R68, R156.reuse, R136, R68 ;  /* 0x000000889c44723c */ /* 0x050ff00000001844 */
        /* <DEDUP_REMOVED lines=8> */
[C---:B------:R-:W-:Y:S08]  /*3bd0*/  HMMA.16816.F32 R100, R160.reuse, R136, R100 ;  /* 0x00000088a064723c */ /* 0x040ff00000001864 */
[C---:B------:R-:W-:Y:S01]  /*3be0*/  HMMA.16816.F32 R104, R160.reuse, R138, R104 ;  /* 0x0000008aa068723c */ /* 0x040fe20000001868 */
[----:B------:R-:W3:Y:S07]  /*3bf0*/  LDSM.16.MT88.4 R136, [R196+UR5+0x4000] ;  /* 0x00400005c488783b */ /* 0x000eee0008004200 */
[C---:B------:R-:W-:Y:S08]  /*3c00*/  HMMA.16816.F32 R108, R160.reuse, R140, R108 ;  /* 0x0000008ca06c723c */ /* 0x040ff0000000186c */
[C---:B------:R-:W-:Y:S01]  /*3c10*/  HMMA.16816.F32 R112, R160.reuse, R142, R112 ;  /* 0x0000008ea070723c */ /* 0x040fe20000001870 */
[----:B------:R-:W3:Y:S07]  /*3c20*/  LDSM.16.MT88.4 R140, [R3+UR5+0x4000] ;  /* 0x00400005038c783b */ /* 0x000eee0008004200 */
[C---:B------:R-:W-:Y:S08]  /*3c30*/  HMMA.16816.F32 R116, R160.reuse, R144, R116 ;  /* 0x00000090a074723c */ /* 0x040ff00000001874 */
[C---:B------:R-:W-:Y:S01]  /*3c40*/  HMMA.16816.F32 R120, R160.reuse, R146, R120 ;  /* 0x00000092a078723c */ /* 0x040fe20000001878 */
[----:B------:R-:W3:Y:S07]  /*3c50*/  LDSM.16.MT88.4 R144, [R2+UR5+0x4000] ;  /* 0x004000050290783b */ /* 0x000eee0008004200 */
[C---:B------:R-:W-:Y:S08]  /*3c60*/  HMMA.16816.F32 R124, R160.reuse, R148, R124 ;  /* 0x00000094a07c723c */ /* 0x040ff0000000187c */
[----:B------:R-:W-:Y:S01]  /*3c70*/  HMMA.16816.F32 R128, R160, R150, R128 ;  /* 0x00000096a080723c */ /* 0x000fe20000001880 */
[----:B------:R-:W3:-:S07]  /*3c80*/  LDSM.16.MT88.4 R148, [R0+UR5+0x4000] ;  /* 0x004000050094783b */ /* 0x000ece0008004200 */
[C---:B-1----:R-:W-:Y:S01]  /*3c90*/  HMMA.16816.F32 R4, R164.reuse, R168, R4 ;  /* 0x000000a8a404723c */ /* 0x042fe20000001804 */
[----:B------:R-:W1:Y:S07]  /*3ca0*/  LDSM.16.M88.4 R160, [R202+UR4+0x6000] ;  /* 0x00600004caa0783b */ /* 0x000e6e0008000200 */
[C---:B------:R-:W-:Y:S08]  /*3cb0*/  HMMA.16816.F32 R8, R164.reuse, R170, R8 ;  /* 0x000000aaa408723c */ /* 0x040ff00000001808 */
[C---:B------:R-:W-:Y:S08]  /*3cc0*/  HMMA.16816.F32 R12, R164.reuse, R172, R12 ;  /* 0x000000aca40c723c */ /* 0x040ff0000000180c */
[C---:B------:R-:W-:Y:S08]  /*3cd0*/  HMMA.16816.F32 R16, R164.reuse, R174, R16 ;  /* 0x000000aea410723c */ /* 0x040ff00000001810 */
[C---:B------:R-:W-:Y:S08]  /*3ce0*/  HMMA.16816.F32 R20, R164.reuse, R176, R20 ;  /* 0x000000b0a414723c */ /* 0x040ff00000001814 */
[C---:B------:R-:W-:Y:S08]  /*3cf0*/  HMMA.16816.F32 R24, R164.reuse, R178, R24 ;  /* 0x000000b2a418723c */ /* 0x040ff00000001818 */
[C---:B------:R-:W-:Y:S08]  /*3d00*/  HMMA.16816.F32 R28, R164.reuse, R180, R28 ;  /* 0x000000b4a41c723c */ /* 0x040ff0000000181c */
[----:B------:R-:W-:Y:S01]  /*3d10*/  HMMA.16816.F32 R32, R164, R182, R32 ;  /* 0x000000b6a420723c */ /* 0x000fe20000001820 */
[----:B------:R-:W-:Y:S07]  /*3d20*/  LDSM.16.M88.4 R164, [R201+UR4] ;  /* 0x00000004c9a4783b */ /* 0x000fee0008000200 */
[C---:B------:R-:W-:Y:S08]  /*3d30*/  HMMA.16816.F32 R36, R184.reuse, R168, R36 ;  /* 0x000000a8b824723c */ /* 0x040ff00000001824 */
        /* <DEDUP_REMOVED lines=8> */
[C---:B--2---:R-:W-:Y:S08]  /*3dc0*/  HMMA.16816.F32 R68, R188.reuse, R168, R68 ;  /* 0x000000a8bc44723c */ /* 0x044ff00000001844 */
        /* <DEDUP_REMOVED lines=10> */
[----:B------:R-:W2:Y:S07]  /*3e70*/  LDSM.16.MT88.4 R168, [R196+UR5+0x6000] ;  /* 0x00600005c4a8783b */ /* 0x000eae0008004200 */
[C---:B------:R-:W-:Y:S08]  /*3e80*/  HMMA.16816.F32 R108, R192.reuse, R172, R108 ;  /* 0x000000acc06c723c */ /* 0x040ff0000000186c */
[C---:B------:R-:W-:Y:S01]  /*3e90*/  HMMA.16816.F32 R112, R192.reuse, R174, R112 ;  /* 0x000000aec070723c */ /* 0x040fe20000001870 */
[----:B------:R-:W2:Y:S07]  /*3ea0*/  LDSM.16.MT88.4 R172, [R3+UR5+0x6000] ;  /* 0x0060000503ac783b */ /* 0x000eae0008004200 */
[C---:B------:R-:W-:Y:S08]  /*3eb0*/  HMMA.16816.F32 R116, R192.reuse, R176, R116 ;  /* 0x000000b0c074723c */ /* 0x040ff00000001874 */
[C---:B------:R-:W-:Y:S01]  /*3ec0*/  HMMA.16816.F32 R120, R192.reuse, R178, R120 ;  /* 0x000000b2c078723c */ /* 0x040fe20000001878 */
[----:B------:R-:W2:Y:S07]  /*3ed0*/  LDSM.16.MT88.4 R176, [R2+UR5+0x6000] ;  /* 0x0060000502b0783b */ /* 0x000eae0008004200 */
[C---:B------:R-:W-:Y:S08]  /*3ee0*/  HMMA.16816.F32 R124, R192.reuse, R180, R124 ;  /* 0x000000b4c07c723c */ /* 0x040ff0000000187c */
[----:B------:R-:W-:Y:S01]  /*3ef0*/  HMMA.16816.F32 R128, R192, R182, R128 ;  /* 0x000000b6c080723c */ /* 0x000fe20000001880 */
[----:B------:R-:W2:-:S07]  /*3f00*/  LDSM.16.MT88.4 R180, [R0+UR5+0x6000] ;  /* 0x0060000500b4783b */ /* 0x000e8e0008004200 */
[C---:B---3--:R-:W-:Y:S01]  /*3f10*/  HMMA.16816.F32 R4, R132.reuse, R136, R4 ;  /* 0x000000888404723c */ /* 0x048fe20000001804 */
[----:B------:R-:W3:Y:S07]  /*3f20*/  LDSM.16.M88.4 R192, [R201+UR4+0x6000] ;  /* 0x00600004c9c0783b */ /* 0x000eee0008000200 */
        /* <DEDUP_REMOVED lines=26> */
[C---:B-1----:R-:W-:Y:S08]  /*40d0*/  HMMA.16816.F32 R100, R160.reuse, R136, R100 ;  /* 0x00000088a064723c */ /* 0x042ff00000001864 */
[C---:B------:R-:W-:Y:S01]  /*40e0*/  HMMA.16816.F32 R104, R160.reuse, R138, R104 ;  /* 0x0000008aa068723c */ /* 0x040fe20000001868 */
[----:B------:R-:W1:Y:S07]  /*40f0*/  LDSM.16.MT88.4 R136, [R196+UR5+0x8000] ;  /* 0x00800005c488783b */ /* 0x000e6e0008004200 */
[C---:B------:R-:W-:Y:S08]  /*4100*/  HMMA.16816.F32 R108, R160.reuse, R140, R108 ;  /* 0x0000008ca06c723c */ /* 0x040ff0000000186c */
[C---:B------:R-:W-:Y:S01]  /*4110*/  HMMA.16816.F32 R112, R160.reuse, R142, R112 ;  /* 0x0000008ea070723c */ /* 0x040fe20000001870 */
[----:B------:R-:W1:Y:S07]  /*4120*/  LDSM.16.MT88.4 R140, [R3+UR5+0x8000] ;  /* 0x00800005038c783b */ /* 0x000e6e0008004200 */
[C---:B------:R-:W-:Y:S08]  /*4130*/  HMMA.16816.F32 R116, R160.reuse, R144, R116 ;  /* 0x00000090a074723c */ /* 0x040ff00000001874 */
[C---:B------:R-:W-:Y:S01]  /*4140*/  HMMA.16816.F32 R120, R160.reuse, R146, R120 ;  /* 0x00000092a078723c */ /* 0x040fe20000001878 */
[----:B------:R-:W1:Y:S07]  /*4150*/  LDSM.16.MT88.4 R144, [R2+UR5+0x8000] ;  /* 0x008000050290783b */ /* 0x000e6e0008004200 */
[C---:B------:R-:W-:Y:S08]  /*4160*/  HMMA.16816.F32 R124, R160.reuse, R148, R124 ;  /* 0x00000094a07c723c */ /* 0x040ff0000000187c */
[----:B------:R-:W-:Y:S01]  /*4170*/  HMMA.16816.F32 R128, R160, R150, R128 ;  /* 0x00000096a080723c */ /* 0x000fe20000001880 */
[----:B------:R-:W1:-:S07]  /*4180*/  LDSM.16.MT88.4 R148, [R0+UR5+0x8000] ;  /* 0x008000050094783b */ /* 0x000e4e0008004200 */
[C---:B--2---:R-:W-:Y:S01]  /*4190*/  HMMA.16816.F32 R4, R164.reuse, R168, R4 ;  /* 0x000000a8a404723c */ /* 0x044fe20000001804 */
[----:B------:R-:W2:Y:S07]  /*41a0*/  LDSM.16.M88.4 R160, [R200+UR4+0x6000] ;  /* 0x00600004c8a0783b */ /* 0x000eae0008000200 */
        /* <DEDUP_REMOVED lines=26> */
[C---:B---3--:R-:W-:Y:S08]  /*4350*/  HMMA.16816.F32 R100, R192.reuse, R168, R100 ;  /* 0x000000a8c064723c */ /* 0x048ff00000001864 */
        /* <DEDUP_REMOVED lines=90> */
[----:B------:R-:W1:Y:S02]  /*4900*/  LDSM.16.MT88.4 R180, [R0+UR5+0xe000] ;  /* 0x00e0000500b4783b */ /* 0x000e640008004200 */
[----:B------:R-:W-:-:S05]  /*4910*/  ULEA UR5, UR12, 0x10000, 0x10 ;  /* 0x000100000c057891 */ /* 0x000fca000f8e803f */
[C---:B--2---:R-:W-:Y:S01]  /*4920*/  HMMA.16816.F32 R4, R132.reuse, R136, R4 ;  /* 0x000000888404723c */ /* 0x044fe20000001804 */
[----:B------:R-:W2:Y:S02]  /*4930*/  LDSM.16.M88.4 R192, [R197+UR4+0x6000] ;  /* 0x00600004c5c0783b */ /* 0x000ea40008000200 */
[----:B------:R-:W-:Y:S05]  /*4940*/  USHF.L.U32 UR4, UR12, 0xf, URZ ;  /* 0x0000000f0c047899 */ /* 0x000fea000800063f */
[C---:B------:R-:W-:Y:S01]  /*4950*/  HMMA.16816.F32 R8, R132.reuse, R138, R8 ;  /* 0x0000008a8408723c */ /* 0x040fe20000001808 */
[----:B------:R-:W-:Y:S07]  /*4960*/  BAR.SYNC.DEFER_BLOCKING 0x0 ;  /* 0x0000000000007b1d */ /* 0x000fee0000010000 */
[C---:B------:R-:W-:Y:S08]  /*4970*/  HMMA.16816.F32 R12, R132.reuse, R140, R12 ;  /* 0x0000008c840c723c */ /* 0x040ff0000000180c */
[C---:B------:R-:W-:Y:S08]  /*4980*/  HMMA.16816.F32 R16, R132.reuse, R142, R16 ;  /* 0x0000008e8410723c */ /* 0x040ff00000001810 */
[C---:B------:R-:W-:Y:S08]  /*4990*/  HMMA.16816.F32 R20, R132.reuse, R144, R20 ;  /* 0x000000908414723c */ /* 0x040ff00000001814 */
[C---:B------:R-:W-:Y:S08]  /*49a0*/  HMMA.16816.F32 R24, R132.reuse, R146, R24 ;  /* 0x000000928418723c */ /* 0x040ff00000001818 */
[C---:B------:R-:W-:Y:S08]  /*49b0*/  HMMA.16816.F32 R28, R132.reuse, R148, R28 ;  /* 0x00000094841c723c */ /* 0x040ff0000000181c */
[----:B------:R-:W-:Y:S01]  /*49c0*/  HMMA.16816.F32 R32, R132, R150, R32 ;  /* 0x000000968420723c */ /* 0x000fe20000001820 */
[----:B------:R-:W4:Y:S06]  /*49d0*/  S2R R135, SR_TID.X ;  /* 0x0000000000877919 */ /* 0x000f2c0000002100 */
[----:B------:R-:W-:Y:S01]  /*49e0*/  SEL R132, RZ, 0x10, P2 ;  /* 0x00000010ff847807 */ /* 0x000fe20001000000 */
[C---:B------:R-:W-:Y:S01]  /*49f0*/  HMMA.16816.F32 R36, R152.reuse, R136, R36 ;  /* 0x000000889824723c */ /* 0x040fe20000001824 */
[----:B------:R-:W-:Y:S04]  /*4a00*/  PLOP3.LUT P2, PT, PT, PT, UP1, 0x40, 0x0 ;  /* 0x000000000000781c */ /* 0x000fe80003f4e818 */
[----:B------:R-:W-:Y:S02]  /*4a10*/  SEL R132, R132, RZ, P0 ;  /* 0x000000ff84847207 */ /* 0x000fe40000000000 */
[----:B------:R-:W-:Y:S01]  /*4a20*/  LOP3.LUT R134, R205, 0x10, RZ, 0xfc, !PT ;  /* 0x00000010cd867812 */ /* 0x000fe200078efcff */
[C---:B------:R-:W-:Y:S03]  /*4a30*/  HMMA.16816.F32 R40, R152.reuse, R138, R40 ;  /* 0x0000008a9828723c */ /* 0x040fe60000001828 */
[----:B------:R-:W-:Y:S02]  /*4a40*/  ISETP.NE.U32.AND P6, PT, R132, RZ, PT ;  /* 0x000000ff8400720c */ /* 0x000fe40003fc5070 */
[----:B------:R-:W-:Y:S03]  /*4a50*/  ISETP.GE.AND P5, PT, R134, UR15, PT ;  /* 0x0000000f86007c0c */ /* 0x000fe6000bfa6270 */
[C---:B------:R-:W-:Y:S04]  /*4a60*/  HMMA.16816.F32 R44, R152.reuse, R140, R44 ;  /* 0x0000008c982c723c */ /* 0x040fe8000000182c */
[----:B----4-:R-:W-:Y:S04]  /*4a70*/  IMAD.SHL.U32 R135, R135, 0x8, RZ ;  /* 0x0000000887877824 */ /* 0x010fe800078e00ff */
[C---:B------:R-:W-:Y:S04]  /*4a80*/  HMMA.16816.F32 R48, R152.reuse, R142, R48 ;  /* 0x0000008e9830723c */ /* 0x040fe80000001830 */
[----:B------:R-:W-:Y:S04]  /*4a90*/  LOP3.LUT R135, R135, 0x78, RZ, 0xc0, !PT ;  /* 0x0000007887877812 */ /* 0x000fe800078ec0ff */
[C---:B------:R-:W-:Y:S03]  /*4aa0*/  HMMA.16816.F32 R52, R152.reuse, R144, R52 ;  /* 0x000000909834723c */ /* 0x040fe60000001834 */
[----:B------:R-:W-:Y:S02]  /*4ab0*/  ISETP.GE.AND P3, PT, R135, UR15, PT ;  /* 0x0000000f87007c0c */ /* 0x000fe4000bf66270 */
[----:B------:R-:W-:Y:S02]  /*4ac0*/  LOP3.LUT R135, R205, 0x8, RZ, 0xfc, !PT ;  /* 0x00000008cd877812 */ /* 0x000fe400078efcff */
[----:B------:R-:W-:Y:S01]  /*4ad0*/  SEL R133, RZ, 0x10, P3 ;  /* 0x00000010ff857807 */ /* 0x000fe20001800000 */
[C---:B------:R-:W-:Y:S01]  /*4ae0*/  HMMA.16816.F32 R56, R152.reuse, R146, R56 ;  /* 0x000000929838723c */ /* 0x040fe20000001838 */
[----:B------:R-:W-:Y:S02]  /*4af0*/  PLOP3.LUT P3, PT, PT, PT, UP1, 0x40, 0x0 ;  /* 0x000000000000781c */ /* 0x000fe40003f6e818 */
[----:B------:R-:W-:Y:S02]  /*4b00*/  ISETP.GE.AND P0, PT, R135, UR15, PT ;  /* 0x0000000f87007c0c */ /* 0x000fe4000bf06270 */
[----:B------:R-:W-:Y:S02]  /*4b10*/  SEL R133, R133, RZ, P1 ;  /* 0x000000ff85857207 */ /* 0x000fe40000800000 */
[----:B------:R-:W-:Y:S01]  /*4b20*/  LOP3.LUT R135, R205, 0x18, RZ, 0xfc, !PT ;  /* 0x00000018cd877812 */ /* 0x000fe200078efcff */
[C---:B------:R-:W-:Y:S01]  /*4b30*/  HMMA.16816.F32 R60, R152.reuse, R148, R60 ;  /* 0x00000094983c723c */ /* 0x040fe2000000183c */
[----:B------:R-:W-:Y:S02]  /*4b40*/  SEL R134, RZ, 0x10, P0 ;  /* 0x00000010ff867807 */ /* 0x000fe40000000000 */
[----:B------:R-:W-:Y:S02]  /*4b50*/  ISETP.NE.U32.AND P1, PT, R133, RZ, PT ;  /* 0x000000ff8500720c */ /* 0x000fe40003f25070 */
[----:B------:R-:W-:Y:S02]  /*4b60*/  ISETP.GE.AND P4, PT, R135, UR15, PT ;  /* 0x0000000f87007c0c */ /* 0x000fe4000bf86270 */
[----:B------:R-:W-:Y:S01]  /*4b70*/  SEL R133, RZ, 0x10, P5 ;  /* 0x00000010ff857807 */ /* 0x000fe20002800000 */
[----:B------:R-:W-:Y:S01]  /*4b80*/  HMMA.16816.F32 R64, R152, R150, R64 ;  /* 0x000000969840723c */ /* 0x000fe20000001840 */
[----:B------:R-:W-:Y:S03]  /*4b90*/  PLOP3.LUT P0, PT, PT, PT, UP1, 0x40, 0x0 ;  /* 0x000000000000781c */ /* 0x000fe60003f0e818 */
[----:B------:R-:W-:Y:S02]  /*4ba0*/  SEL R132, RZ, 0x10, P4 ;  /* 0x00000010ff847807 */ /* 0x000fe40002000000 */
[----:B------:R-:W-:Y:S02]  /*4bb0*/  SEL R133, R133, RZ, P2 ;  /* 0x000000ff85857207 */ /* 0x000fe40001000000 */
[C---:B------:R-:W-:Y:S05]  /*4bc0*/  HMMA.16816.F32 R68, R156.reuse, R136, R68 ;  /* 0x000000889c44723c */ /* 0x040fea0000001844 */
[----:B------:R-:W-:Y:S02]  /*4bd0*/  SEL R132, R132, RZ, P0 ;  /* 0x000000ff84847207 */ /* 0x000fe40000000000 */
[----:B------:R-:W-:Y:S01]  /*4be0*/  ISETP.NE.U32.AND P0, PT, R133, RZ, PT ;  /* 0x000000ff8500720c */ /* 0x000fe20003f05070 */
[C---:B------:R-:W-:Y:S01]  /*4bf0*/  HMMA.16816.F32 R72, R156.reuse, R138, R72 ;  /* 0x0000008a9c48723c */ /* 0x040fe20000001848 */
[----:B------:R-:W-:Y:S02]  /*4c00*/  IMAD.U32 R133, RZ, RZ, UR14 ;  /* 0x0000000eff857e24 */ /* 0x000fe4000f8e00ff */
[----:B------:R-:W-:Y:S02]  /*4c10*/  ISETP.NE.U32.AND P4, PT, R132, RZ, PT ;  /* 0x000000ff8400720c */ /* 0x000fe40003f85070 */
[----:B------:R-:W-:Y:S02]  /*4c20*/  SEL R134, R134, RZ, P3 ;  /* 0x000000ff86867207 */ /* 0x000fe40001800000 */
[----:B------:R-:W-:Y:S01]  /*4c30*/  IADD3 R132, P5, R242, UR6, RZ ;  /* 0x00000006f2847c10 */ /* 0x000fe2000ffbe0ff */
[C---:B------:R-:W-:Y:S03]  /*4c40*/  HMMA.16816.F32 R76, R156.reuse, R140, R76 ;  /* 0x0000008c9c4c723c */ /* 0x040fe6000000184c */
[----:B------:R-:W-:Y:S02]  /*4c50*/  ISETP.NE.U32.AND P2, PT, R134, RZ, PT ;  /* 0x000000ff8600720c */ /* 0x000fe40003f45070 */
[----:B------:R-:W-:Y:S03]  /*4c60*/  IADD3 R134, P3, R241, UR6, RZ ;  /* 0x00000006f1867c10 */ /* 0x000fe6000ff7e0ff */
[C---:B------:R-:W-:Y:S04]  /*4c70*/  HMMA.16816.F32 R80, R156.reuse, R142, R80 ;  /* 0x0000008e9c50723c */ /* 0x040fe80000001850 */
[----:B------:R-:W-:Y:S04]  /*4c80*/  IADD3.X R135, R239, UR7, RZ, P3, !PT ;  /* 0x00000007ef877c10 */ /* 0x000fe80009ffe4ff */
[C---:B------:R-:W-:Y:S08]  /*4c90*/  HMMA.16816.F32 R84, R156.reuse, R144, R84 ;  /* 0x000000909c54723c */ /* 0x040ff00000001854 */
[C---:B------:R-:W-:Y:S08]  /*4ca0*/  HMMA.16816.F32 R88, R156.reuse, R146, R88 ;  /* 0x000000929c58723c */ /* 0x040ff00000001858 */
[C---:B------:R-:W-:Y:S08]  /*4cb0*/  HMMA.16816.F32 R92, R156.reuse, R148, R92 ;  /* 0x000000949c5c723c */ /* 0x040ff0000000185c */
[----:B------:R-:W-:Y:S08]  /*4cc0*/  HMMA.16816.F32 R96, R156, R150, R96 ;  /* 0x000000969c60723c */ /* 0x000ff00000001860 */
[C---:B---3--:R-:W-:Y:S07]  /*4cd0*/  HMMA.16816.F32 R100, R160.reuse, R136, R100 ;  /* 0x00000088a064723c */ /* 0x048fee0000001864 */
[----:B------:R-:W-:Y:S01]  /*4ce0*/  IADD3 R136, P3, R247, UR6, RZ ;  /* 0x00000006f7887c10 */ /* 0x000fe2000ff7e0ff */
[C---:B------:R-:W-:Y:S01]  /*4cf0*/  HMMA.16816.F32 R104, R160.reuse, R138, R104 ;  /* 0x0000008aa068723c */ /* 0x040fe20000001868 */
[----:B------:R-:W3:Y:S06]  /*4d00*/  LDL R138, [R1+0x64] ;  /* 0x00006400018a7983 */ /* 0x000eec0000100800 */
[----:B------:R-:W-:Y:S01]  /*4d10*/  IMAD.U32 R139, RZ, RZ, UR14 ;  /* 0x0000000eff8b7e24 */ /* 0x000fe2000f8e00ff */
[C---:B------:R-:W-:Y:S01]  /*4d20*/  HMMA.16816.F32 R108, R160.reuse, R140, R108 ;  /* 0x0000008ca06c723c */ /* 0x040fe2000000186c */
[----:B------:R-:W4:Y:S04]  /*4d30*/  LDL R141, [R1+0x50] ;  /* 0x00005000018d7983 */ /* 0x000f280000100800 */
[----:B------:R-:W5:Y:S03]  /*4d40*/  LDL R140, [R1+0x4c] ;  /* 0x00004c00018c7983 */ /* 0x000f660000100800 */
[C---:B------:R-:W-:Y:S01]  /*4d50*/  HMMA.16816.F32 R112, R160.reuse, R142, R112 ;  /* 0x0000008ea070723c */ /* 0x040fe20000001870 */
[----:B------:R-:W4:Y:S04]  /*4d60*/  LDL R143, [R1+0x5c] ;  /* 0x00005c00018f7983 */ /* 0x000f280000100800 */
[----:B------:R-:W5:Y:S03]  /*4d70*/  LDL R142, [R1+0x4] ;  /* 0x00000400018e7983 */ /* 0x000f660000100800 */
[C---:B------:R-:W-:Y:S01]  /*4d80*/  HMMA.16816.F32 R116, R160.reuse, R144, R116 ;  /* 0x00000090a074723c */ /* 0x040fe20000001874 */
[----:B------:R-:W5:Y:S04]  /*4d90*/  LDL R145, [R1+0x54] ;  /* 0x0000540001917983 */ /* 0x000f680000100800 */
[----:B------:R-:W5:Y:S03]  /*4da0*/  LDL R144, [R1] ;  /* 0x0000000001907983 */ /* 0x000f660000100800 */
[C---:B------:R-:W-:Y:S01]  /*4db0*/  HMMA.16816.F32 R120, R160.reuse, R146, R120 ;  /* 0x00000092a078723c */ /* 0x040fe20000001878 */
[----:B------:R-:W5:Y:S04]  /*4dc0*/  LDL R147, [R1+0x60] ;  /* 0x0000600001937983 */ /* 0x000f680000100800 */
[----:B------:R-:W5:Y:S03]  /*4dd0*/  LDL R146, [R1+0x58] ;  /* 0x0000580001927983 */ /* 0x000f660000100800 */
[C---:B------:R-:W-:Y:S08]  /*4de0*/  HMMA.16816.F32 R124, R160.reuse, R148, R124 ;  /* 0x00000094a07c723c */ /* 0x040ff0000000187c */
[----:B------:R-:W-:-:S08]  /*4df0*/  HMMA.16816.F32 R128, R160, R150, R128 ;  /* 0x00000096a080723c */ /* 0x000fd00000001880 */
[C---:B-1----:R-:W-:Y:S08]  /*4e00*/  HMMA.16816.F32 R4, R164.reuse, R168, R4 ;  /* 0x000000a8a404723c */ /* 0x042ff00000001804 */
[C---:B------:R-:W-:Y:S08]  /*4e10*/  HMMA.16816.F32 R8, R164.reuse, R170, R8 ;  /* 0x000000aaa408723c */ /* 0x040ff00000001808 */
[C---:B------:R-:W-:Y:S08]  /*4e20*/  HMMA.16816.F32 R12, R164.reuse, R172, R12 ;  /* 0x000000aca40c723c */ /* 0x040ff0000000180c */
[C---:B------:R-:W-:Y:S08]  /*4e30*/  HMMA.16816.F32 R16, R164.reuse, R174, R16 ;  /* 0x000000aea410723c */ /* 0x040ff00000001810 */
[C---:B------:R-:W-:Y:S08]  /*4e40*/  HMMA.16816.F32 R20, R164.reuse, R176, R20 ;  /* 0x000000b0a414723c */ /* 0x040ff00000001814 */
[C---:B------:R-:W-:Y:S08]  /*4e50*/  HMMA.16816.F32 R24, R164.reuse, R178, R24 ;  /* 0x000000b2a418723c */ /* 0x040ff00000001818 */
[C---:B------:R-:W-:Y:S08]  /*4e60*/  HMMA.16816.F32 R28, R164.reuse, R180, R28 ;  /* 0x000000b4a41c723c */ /* 0x040ff0000000181c */
[----:B------:R-:W-:Y:S08]  /*4e70*/  HMMA.16816.F32 R32, R164, R182, R32 ;  /* 0x000000b6a420723c */ /* 0x000ff00000001820 */
[C---:B------:R-:W-:Y:S08]  /*4e80*/  HMMA.16816.F32 R36, R184.reuse, R168, R36 ;  /* 0x000000a8b824723c */ /* 0x040ff00000001824 */
        /* <DEDUP_REMOVED lines=15> */
[C---:B--2---:R-:W-:Y:S08]  /*4f80*/  HMMA.16816.F32 R100, R192.reuse, R168, R100 ;  /* 0x000000a8c064723c */ /* 0x044ff00000001864 */
[C---:B------:R-:W-:Y:S08]  /*4f90*/  HMMA.16816.F32 R104, R192.reuse, R170, R104 ;  /* 0x000000aac068723c */ /* 0x040ff00000001868 */
[C---:B------:R-:W-:Y:S08]  /*4fa0*/  HMMA.16816.F32 R108, R192.reuse, R172, R108 ;  /* 0x000000acc06c723c */ /* 0x040ff0000000186c */
[C---:B------:R-:W-:Y:S08]  /*4fb0*/  HMMA.16816.F32 R112, R192.reuse, R174, R112 ;  /* 0x000000aec070723c */ /* 0x040ff00000001870 */
[C---:B------:R-:W-:Y:S08]  /*4fc0*/  HMMA.16816.F32 R116, R192.reuse, R176, R116 ;  /* 0x000000b0c074723c */ /* 0x040ff00000001874 */
[C---:B------:R-:W-:Y:S08]  /*4fd0*/  HMMA.16816.F32 R120, R192.reuse, R178, R120 ;  /* 0x000000b2c078723c */ /* 0x040ff00000001878 */
[C---:B------:R-:W-:Y:S04]  /*4fe0*/  HMMA.16816.F32 R124, R192.reuse, R180, R124 ;  /* 0x000000b4c07c723c */ /* 0x040fe8000000187c */
[----:B---3--:R-:W-:Y:S01]  /*4ff0*/  IMAD R137, R133, 0x8000, R138 ;  /* 0x0000800085897824 */ /* 0x008fe200078e028a */
[----:B------:R-:W-:Y:S01]  /*5000*/  IADD3.X R133, R240, UR7, RZ, P5, !PT ;  /* 0x00000007f0857c10 */ /* 0x000fe2000affe4ff */
[----:B------:R-:W-:Y:S02]  /*5010*/  IMAD.U32 R138, RZ, RZ, UR14 ;  /* 0x0000000eff8a7e24 */ /* 0x000fe4000f8e00ff */
[----:B------:R-:W-:Y:S01]  /*5020*/  HMMA.16816.F32 R128, R192, R182, R128 ;  /* 0x000000b6c080723c */ /* 0x000fe20000001880 */
[----:B------:R-:W-:Y:S01]  /*5030*/  @!PT LDS RZ, [RZ] ;  /* 0x00000000fffff984 */ /* 0x000fe20000000800 */
[----:B------:R-:W-:Y:S01]  /*5040*/  @!PT LDS RZ, [RZ] ;  /* 0x00000000fffff984 */ /* 0x000fe20000000800 */
[----:B------:R-:W-:Y:S01]  /*5050*/  @!PT LDS RZ, [RZ] ;  /* 0x00000000fffff984 */ /* 0x000fe20000000800 */
[----:B------:R1:W-:Y:S03]  /*5060*/  LDGSTS.E.BYPASS.LTC128B.128 [R137], [R134.64], P1 ;  /* 0x0000000086897fae */ /* 0x0003e60008901d52 */
[----:B----4-:R-:W-:Y:S05]  /*5070*/  IMAD R138, R138, 0x8000, R143 ;  /* 0x000080008a8a7824 */ /* 0x010fea00078e028f */
[----:B------:R-:W2:Y:S03]  /*5080*/  LDL R143, [R1+0x48] ;  /* 0x00004800018f7983 */ /* 0x000ea60000100800 */
[----:B-----5:R-:W-:Y:S01]  /*5090*/  IMAD R139, R139, 0x8000, R147 ;  /* 0x000080008b8b7824 */ /* 0x020fe200078e0293 */
[----:B-1----:R-:W-:Y:S02]  /*50a0*/  IADD3.X R137, R243, UR7, RZ, P3, !PT ;  /* 0x00000007f3897c10 */ /* 0x002fe40009ffe4ff */
[----:B------:R-:W-:Y:S02]  /*50b0*/  IADD3 R134, P5, R248, UR6, RZ ;  /* 0x00000006f8867c10 */ /* 0x000fe4000ffbe0ff */
[----:B------:R1:W-:Y:S02]  /*50c0*/  LDGSTS.E.BYPASS.LTC128B.128 [R139], [R132.64], P1 ;  /* 0x00000000848b7fae */ /* 0x0003e40008901d52 */
[----:B------:R-:W-:Y:S06]  /*50d0*/  IADD3.X R135, R244, UR7, RZ, P5, !PT ;  /* 0x00000007f4877c10 */ /* 0x000fec000affe4ff */
[----:B------:R3:W-:Y:S01]  /*50e0*/  LDGSTS.E.BYPASS.LTC128B.128 [R138], [R136.64], P1 ;  /* 0x00000000888a7fae */ /* 0x0007e20008901d52 */
[----:B-1----:R-:W-:Y:S01]  /*50f0*/  IMAD.U32 R133, RZ, RZ, UR14 ;  /* 0x0000000eff857e24 */ /* 0x002fe2000f8e00ff */
[----:B------:R-:W-:Y:S01]  /*5100*/  IADD3 R132, P3, R249, UR6, RZ ;  /* 0x00000006f9847c10 */ /* 0x000fe2000ff7e0ff */
[----:B------:R-:W-:Y:S04]  /*5110*/  IMAD.U32 R139, RZ, RZ, UR14 ;  /* 0x0000000eff8b7e24 */ /* 0x000fe8000f8e00ff */
[----:B------:R-:W-:Y:S02]  /*5120*/  IMAD R139, R139, 0x8000, R140 ;  /* 0x000080008b8b7824 */ /* 0x000fe400078e028c */
[----:B------:R-:W4:Y:S01]  /*5130*/  LDL R140, [R1+0x40] ;  /* 0x00004000018c7983 */ /* 0x000f220000100800 */
[----:B---3--:R-:W-:Y:S01]  /*5140*/  IMAD R136, R133, 0x8000, R146 ;  /* 0x0000800085887824 */ /* 0x008fe200078e0292 */
[----:B------:R-:W-:Y:S01]  /*5150*/  IADD3.X R133, R245, UR7, RZ, P3, !PT ;  /* 0x00000007f5857c10 */ /* 0x000fe20009ffe4ff */
[----:B------:R-:W-:Y:S02]  /*5160*/  IMAD.U32 R137, RZ, RZ, UR14 ;  /* 0x0000000eff897e24 */ /* 0x000fe4000f8e00ff */
[----:B------:R-:W-:Y:S01]  /*5170*/  IMAD.U32 R138, RZ, RZ, UR14 ;  /* 0x0000000eff8a7e24 */ /* 0x000fe2000f8e00ff */
[----:B------:R1:W-:Y:S01]  /*5180*/  LDGSTS.E.BYPASS.LTC128B.128 [R136], [R134.64], P1 ;  /* 0x0000000086887fae */ /* 0x0003e20008901d52 */
[----:B------:R-:W-:Y:S07]  /*5190*/  IMAD R137, R137, 0x8000, R145 ;  /* 0x0000800089897824 */ /* 0x000fee00078e0291 */
[----:B------:R3:W-:Y:S01]  /*51a0*/  LDGSTS.E.BYPASS.LTC128B.128 [R137], [R132.64], P1 ;  /* 0x0000000084897fae */ /* 0x0007e20008901d52 */
[----:B-1----:R-:W-:Y:S02]  /*51b0*/  IADD3 R136, P3, R250, UR6, RZ ;  /* 0x00000006fa887c10 */ /* 0x002fe4000ff7e0ff */
[----:B------:R-:W-:Y:S05]  /*51c0*/  IADD3 R134, P5, R144, UR6, RZ ;  /* 0x0000000690867c10 */ /* 0x000fea000ffbe0ff */
[----:B------:R-:W5:Y:S01]  /*51d0*/  LDL R144, [R1+0x20] ;  /* 0x0000200001907983 */ /* 0x000f620000100800 */
[----:B------:R-:W-:Y:S01]  /*51e0*/  IADD3.X R135, R251, UR7, RZ, P5, !PT ;  /* 0x00000007fb877c10 */ /* 0x000fe2000affe4ff */
[----:B---3--:R-:W-:Y:S01]  /*51f0*/  IMAD.U32 R133, RZ, RZ, UR14 ;  /* 0x0000000eff857e24 */ /* 0x008fe2000f8e00ff */
[----:B------:R-:W-:Y:S02]  /*5200*/  IADD3.X R137, R246, UR7, RZ, P3, !PT ;  /* 0x00000007f6897c10 */ /* 0x000fe40009ffe4ff */
[----:B------:R-:W-:Y:S01]  /*5210*/  IADD3 R132, P3, R142, UR6, RZ ;  /* 0x000000068e847c10 */ /* 0x000fe2000ff7e0ff */
[----:B------:R-:W-:Y:S01]  /*5220*/  IMAD R133, R133, 0x8000, R141 ;  /* 0x0000800085857824 */ /* 0x000fe200078e028d */
[C---:B------:R-:W-:Y:S01]  /*5230*/  LOP3.LUT R142, R205.reuse, 0x20, RZ, 0xfc, !PT ;  /* 0x00000020cd8e7812 */ /* 0x040fe200078efcff */
[----:B------:R-:W3:Y:S01]  /*5240*/  LDL R141, [R1+0x44] ;  /* 0x00004400018d7983 */ /* 0x000ee20000100800 */
[----:B------:R-:W-:Y:S03]  /*5250*/  UIADD3 UR6, UP0, UR6, 0x100, URZ ;  /* 0x0000010006067890 */ /* 0x000fe6000ff1e03f */
[----:B------:R1:W-:Y:S08]  /*5260*/  LDGSTS.E.BYPASS.LTC128B.128 [R133], [R136.64], P1 ;  /* 0x0000000088857fae */ /* 0x0003f00008901d52 */
[----:B------:R1:W-:Y:S02]  /*5270*/  LDGSTS.E.BYPASS.LTC128B.128 [R139], [R134.64], P1 ;  /* 0x00000000868b7fae */ /* 0x0003e40008901d52 */
[----:B-1----:R-:W-:Y:S01]  /*5280*/  IADD3.X R133, R252, UR7, RZ, P3, !PT ;  /* 0x00000007fc857c10 */ /* 0x002fe20009ffe4ff */
[----:B------:R-:W-:Y:S01]  /*5290*/  UIADD3.X UR7, URZ, UR7, URZ, UP0, !UPT ;  /* 0x000000073f077290 */ /* 0x000fe200087fe43f */
[----:B------:R-:W-:Y:S02]  /*52a0*/  ISETP.GE.AND P3, PT, R142, UR15, PT ;  /* 0x0000000f8e007c0c */ /* 0x000fe4000bf66270 */
[C---:B------:R-:W-:Y:S02]  /*52b0*/  LOP3.LUT R142, R205.reuse, 0x30, RZ, 0xfc, !PT ;  /* 0x00000030cd8e7812 */ /* 0x040fe400078efcff */
[----:B------:R-:W5:Y:S02]  /*52c0*/  LDL R139, [R1+0x34] ;  /* 0x00003400018b7983 */ /* 0x000f640000100800 */
[----:B------:R-:W-:Y:S02]  /*52d0*/  ISETP.GE.AND P5, PT, R142, UR15, PT ;  /* 0x0000000f8e007c0c */ /* 0x000fe4000bfa6270 */
[----:B------:R-:W5:Y:S02]  /*52e0*/  LDL R142, [R1+0x3c] ;  /* 0x00003c00018e7983 */ /* 0x000f640000100800 */
[----:B------:R-:W-:Y:S02]  /*52f0*/  SEL R136, RZ, 0x10, P5 ;  /* 0x00000010ff887807 */ /* 0x000fe40002800000 */
[----:B------:R-:W-:Y:S04]  /*5300*/  PLOP3.LUT P5, PT, PT, PT, UP1, 0x40, 0x0 ;  /* 0x000000000000781c */ /* 0x000fe80003fae818 */
[----:B------:R-:W-:Y:S01]  /*5310*/  SEL R136, R136, RZ, P5 ;  /* 0x000000ff88887207 */ /* 0x000fe20002800000 */
[----:B--2---:R-:W-:Y:S01]  /*5320*/  IMAD R138, R138, 0x8000, R143 ;  /* 0x000080008a8a7824 */ /* 0x004fe200078e028f */
[----:B------:R-:W-:Y:S04]  /*5330*/  LOP3.LUT R143, R205, 0x28, RZ, 0xfc, !PT ;  /* 0x00000028cd8f7812 */ /* 0x000fe800078efcff */
[----:B------:R1:W-:Y:S01]  /*5340*/  LDGSTS.E.BYPASS.LTC128B.128 [R138], [R132.64], P1 ;  /* 0x00000000848a7fae */ /* 0x0003e20008901d52 */
[----:B------:R-:W-:Y:S04]  /*5350*/  ISETP.GE.AND P1, PT, R143, UR15, PT ;  /* 0x0000000f8f007c0c */ /* 0x000fe8000bf26270 */
[----:B------:R-:W-:Y:S02]  /*5360*/  SEL R135, RZ, 0x10, P1 ;  /* 0x00000010ff877807 */ /* 0x000fe40000800000 */
[----:B------:R-:W-:Y:S01]  /*5370*/  PLOP3.LUT P1, PT, PT, PT, UP1, 0x40, 0x0 ;  /* 0x000000000000781c */ /* 0x000fe20003f2e818 */
[----:B------:R-:W2:Y:S03]  /*5380*/  LDL R143, [R1+0x1c] ;  /* 0x00001c00018f7983 */ /* 0x000ea60000100800 */
[----:B------:R-:W-:Y:S01]  /*5390*/  SEL R135, R135, RZ, P1 ;  /* 0x000000ff87877207 */ /* 0x000fe20000800000 */
[----:B------:R-:W0:Y:S01]  /*53a0*/  LDGDEPBAR ;  /* 0x00000000000079af */ /* 0x000e220000000000 */
[----:B------:R-:W-:Y:S07]  /*53b0*/  IADD3 R134, P1, R221, UR8, RZ ;  /* 0x00000008dd867c10 */ /* 0x000fee000ff3e0ff */
[----:B-1----:R-:W2:Y:S01]  /*53c0*/  LDL R138, [R1+0x38] ;  /* 0x00003800018a7983 */ /* 0x002ea20000100800 */
[----:B------:R-:W-:Y:S02]  /*53d0*/  SEL R133, RZ, 0x10, P3 ;  /* 0x00000010ff857807 */ /* 0x000fe40001800000 */
[----:B------:R-:W-:Y:S04]  /*53e0*/  PLOP3.LUT P3, PT, PT, PT, UP1, 0x40, 0x0 ;  /* 0x000000000000781c */ /* 0x000fe80003f6e818 */
[----:B------:R-:W-:Y:S02]  /*53f0*/  SEL R133, R133, RZ, P3 ;  /* 0x000000ff85857207 */ /* 0x000fe40001800000 */
[----:B------:R-:W-:Y:S02]  /*5400*/  IADD3 R132, P3, R219, UR8, RZ ;  /* 0x00000008db847c10 */ /* 0x000fe4000ff7e0ff */
[----:B------:R-:W-:Y:S02]  /*5410*/  ISETP.NE.U32.AND P5, PT, R133, RZ, PT ;  /* 0x000000ff8500720c */ /* 0x000fe40003fa5070 */
[----:B------:R-:W-:Y:S02]  /*5420*/  IADD3.X R133, R220, UR11, RZ, P3, !PT ;  /* 0x0000000bdc857c10 */ /* 0x000fe40009ffe4ff */
[----:B------:R-:W-:Y:S02]  /*5430*/  ISETP.NE.U32.AND P3, PT, R135, RZ, PT ;  /* 0x000000ff8700720c */ /* 0x000fe40003f65070 */
[----:B------:R-:W-:Y:S02]  /*5440*/  IADD3.X R135, R222, UR11, RZ, P1, !PT ;  /* 0x0000000bde877c10 */ /* 0x000fe40008ffe4ff */
[----:B------:R-:W-:Y:S02]  /*5450*/  ISETP.NE.U32.AND P1, PT, R136, RZ, PT ;  /* 0x000000ff8800720c */ /* 0x000fe40003f25070 */
[----:B----4-:R-:W-:Y:S02]  /*5460*/  IADD3 R136, R140, UR20, RZ ;  /* 0x000000148c887c10 */ /* 0x010fe4000fffe0ff */
[----:B------:R-:W-:Y:S02]  /*5470*/  LOP3.LUT R140, R205, 0x38, RZ, 0xfc, !PT ;  /* 0x00000038cd8c7812 */ /* 0x000fe400078efcff */
[----:B---3--:R-:W-:Y:S02]  /*5480*/  IADD3 R137, R141, UR20, RZ ;  /* 0x000000148d897c10 */ /* 0x008fe4000fffe0ff */
[----:B------:R-:W3:Y:S04]  /*5490*/  LDL R141, [R1+0x30] ;  /* 0x00003000018d7983 */ /* 0x000ee80000100800 */
[----:B------:R1:W-:Y:S08]  /*54a0*/  LDGSTS.E.BYPASS.LTC128B.128 [R137], [R132.64], P6 ;  /* 0x0000000084897fae */ /* 0x0003f0000b101d52 */
[----:B------:R5:W-:Y:S01]  /*54b0*/  LDGSTS.E.BYPASS.LTC128B.128 [R136], [R134.64], P2 ;  /* 0x0000000086887fae */ /* 0x000be20009101d52 */
[----:B------:R-:W-:Y:S02]  /*54c0*/  ISETP.GE.AND P2, PT, R140, UR15, PT ;  /* 0x0000000f8c007c0c */ /* 0x000fe4000bf46270 */
[----:B------:R-:W-:Y:S02]  /*54d0*/  LOP3.LUT R140, R205, 0x40, RZ, 0xfc, !PT ;  /* 0x00000040cd8c7812 */ /* 0x000fe400078efcff */
[----:B-1----:R-:W-:Y:S04]  /*54e0*/  IADD3 R132, P6, R223, UR8, RZ ;  /* 0x00000008df847c10 */ /* 0x002fe8000ffde0ff */
[----:B------:R-:W-:Y:S02]  /*54f0*/  IADD3.X R133, R224, UR11, RZ, P6, !PT ;  /* 0x0000000be0857c10 */ /* 0x000fe4000b7fe4ff */
[----:B------:R-:W-:Y:S02]  /*5500*/  ISETP.GE.AND P6, PT, R140, UR15, PT ;  /* 0x0000000f8c007c0c */ /* 0x000fe4000bfc6270 */
[C---:B------:R-:W-:Y:S02]  /*5510*/  LOP3.LUT R140, R205.reuse, 0x48, RZ, 0xfc, !PT ;  /* 0x00000048cd8c7812 */ /* 0x040fe400078efcff */
[----:B-----5:R-:W-:Y:S02]  /*5520*/  IADD3 R134, R142, UR20, RZ ;  /* 0x000000148e867c10 */ /* 0x020fe4000fffe0ff */
[----:B------:R-:W-:Y:S02]  /*5530*/  LOP3.LUT R142, R205, 0x58, RZ, 0xfc, !PT ;  /* 0x00000058cd8e7812 */ /* 0x000fe400078efcff */
[----:B------:R-:W-:Y:S01]  /*5540*/  IADD3 R137, R139, UR20, RZ ;  /* 0x000000148b897c10 */ /* 0x000fe2000fffe0ff */
[----:B------:R1:W-:Y:S01]  /*5550*/  LDGSTS.E.BYPASS.LTC128B.128 [R134], [R132.64], P0 ;  /* 0x0000000084867fae */ /* 0x0003e20008101d52 */
[----:B------:R-:W-:Y:S02]  /*5560*/  SEL R135, RZ, 0x10, P2 ;  /* 0x00000010ff877807 */ /* 0x000fe40001000000 */
[----:B------:R-:W-:Y:S02]  /*5570*/  PLOP3.LUT P2, PT, PT, PT, UP1, 0x40, 0x0 ;  /* 0x000000000000781c */ /* 0x000fe40003f4e818 */
[----:B------:R-:W-:Y:S02]  /*5580*/  PLOP3.LUT P0, PT, PT, PT, UP1, 0x40, 0x0 ;  /* 0x000000000000781c */ /* 0x000fe40003f0e818 */
[----:B------:R-:W-:Y:S02]  /*5590*/  LOP3.LUT R139, R205, 0x50, RZ, 0xfc, !PT ;  /* 0x00000050cd8b7812 */ /* 0x000fe400078efcff */
[----:B-1----:R-:W-:Y:S02]  /*55a0*/  SEL R134, RZ, 0x10, P6 ;  /* 0x00000010ff867807 */ /* 0x002fe40003000000 */
[----:B------:R-:W-:Y:S02]  /*55b0*/  ISETP.GE.AND P6, PT, R140, UR15, PT ;  /* 0x0000000f8c007c0c */ /* 0x000fe4000bfc6270 */
[----:B------:R-:W4:Y:S01]  /*55c0*/  LDL R140, [R1+0x2c] ;  /* 0x00002c00018c7983 */ /* 0x000f220000100800 */
[----:B------:R-:W-:Y:S02]  /*55d0*/  SEL R133, R135, RZ, P2 ;  /* 0x000000ff87857207 */ /* 0x000fe40001000000 */
[----:B------:R-:W-:Y:S02]  /*55e0*/  IADD3 R132, P2, R225, UR8, RZ ;  /* 0x00000008e1847c10 */ /* 0x000fe4000ff5e0ff */
[----:B------:R-:W-:Y:S02]  /*55f0*/  SEL R134, R134, RZ, P0 ;  /* 0x000000ff86867207 */ /* 0x000fe40000000000 */
[----:B------:R-:W-:Y:S02]  /*5600*/  ISETP.NE.U32.AND P0, PT, R133, RZ, PT ;  /* 0x000000ff8500720c */ /* 0x000fe40003f05070 */
[----:B------:R-:W-:Y:S02]  /*5610*/  IADD3.X R133, R226, UR11, RZ, P2, !PT ;  /* 0x0000000be2857c10 */ /* 0x000fe400097fe4ff */
[----:B------:R-:W-:Y:S02]  /*5620*/  SEL R136, RZ, 0x10, P6 ;  /* 0x00000010ff887807 */ /* 0x000fe40003000000 */
[----:B------:R-:W-:Y:S02]  /*5630*/  PLOP3.LUT P6, PT, PT, PT, UP1, 0x40, 0x0 ;  /* 0x000000000000781c */ /* 0x000fe40003fce818 */
[----:B------:R-:W-:Y:S02]  /*5640*/  ISETP.NE.U32.AND P2, PT, R134, RZ, PT ;  /* 0x000000ff8600720c */ /* 0x000fe40003f45070 */
[----:B------:R-:W-:Y:S02]  /*5650*/  SEL R136, R136, RZ, P6 ;  /* 0x000000ff88887207 */ /* 0x000fe40003000000 */
[----:B------:R-:W-:Y:S02]  /*5660*/  IADD3 R134, P6, R227, UR8, RZ ;  /* 0x00000008e3867c10 */ /* 0x000fe4000ffde0ff */
[----:B--2---:R-:W-:Y:S02]  /*5670*/  IADD3 R135, R138, UR20, RZ ;  /* 0x000000148a877c10 */ /* 0x004fe4000fffe0ff */
[----:B------:R-:W2:Y:S04]  /*5680*/  LDL R138, [R1+0x28] ;  /* 0x00002800018a7983 */ /* 0x000ea80000100800 */
[----:B------:R1:W-:Y:S02]  /*5690*/  LDGSTS.E.BYPASS.LTC128B.128 [R135], [R132.64], P4 ;  /* 0x0000000084877fae */ /* 0x0003e4000a101d52 */
[----:B-1----:R-:W-:Y:S02]  /*56a0*/  IADD3 R132, P4, R229, UR8, RZ ;  /* 0x00000008e5847c10 */ /* 0x002fe4000ff9e0ff */
[----:B------:R-:W-:Y:S02]  /*56b0*/  IADD3.X R135, R228, UR11, RZ, P6, !PT ;  /* 0x0000000be4877c10 */ /* 0x000fe4000b7fe4ff */
[----:B------:R-:W-:Y:S02]  /*56c0*/  IADD3.X R133, R230, UR11, RZ, P4, !PT ;  /* 0x0000000be6857c10 */ /* 0x000fe4000a7fe4ff */
[----:B------:R-:W-:Y:S01]  /*56d0*/  ISETP.GE.AND P4, PT, R139, UR15, PT ;  /* 0x0000000f8b007c0c */ /* 0x000fe2000bf86270 */
[----:B------:R1:W-:Y:S01]  /*56e0*/  LDGSTS.E.BYPASS.LTC128B.128 [R137], [R134.64], P5 ;  /* 0x0000000086897fae */ /* 0x0003e2000a901d52 */
[----:B------:R-:W-:Y:S07]  /*56f0*/  ISETP.NE.U32.AND P6, PT, R136, RZ, PT ;  /* 0x000000ff8800720c */ /* 0x000fee0003fc5070 */
[----:B------:R-:W5:Y:S01]  /*5700*/  LDL R139, [R1+0x24] ;  /* 0x00002400018b7983 */ /* 0x000f620000100800 */
[----:B-1----:R-:W-:Y:S02]  /*5710*/  SEL R135, RZ, 0x10, P4 ;  /* 0x00000010ff877807 */ /* 0x002fe40002000000 */
[----:B------:R-:W-:Y:S02]  /*5720*/  PLOP3.LUT P4, PT, PT, PT, UP1, 0x40, 0x0 ;  /* 0x000000000000781c */ /* 0x000fe40003f8e818 */
[----:B---3--:R-:W-:Y:S02]  /*5730*/  IADD3 R136, R141, UR20, RZ ;  /* 0x000000148d887c10 */ /* 0x008fe4000fffe0ff */
[----:B------:R-:W-:Y:S02]  /*5740*/  LOP3.LUT R141, R205, 0x60, RZ, 0xfc, !PT ;  /* 0x00000060cd8d7812 */ /* 0x000fe400078efcff */
[----:B------:R-:W-:Y:S01]  /*5750*/  SEL R135, R135, RZ, P4 ;  /* 0x000000ff87877207 */ /* 0x000fe20002000000 */
[----:B------:R1:W-:Y:S01]  /*5760*/  LDGSTS.E.BYPASS.LTC128B.128 [R136], [R132.64], P3 ;  /* 0x0000000084887fae */ /* 0x0003e20009901d52 */
[----:B------:R-:W-:Y:S02]  /*5770*/  ISETP.GE.AND P3, PT, R142, UR15, PT ;  /* 0x0000000f8e007c0c */ /* 0x000fe4000bf66270 */
[----:B------:R-:W-:Y:S02]  /*5780*/  ISETP.GE.AND P5, PT, R141, UR15, PT ;  /* 0x0000000f8d007c0c */ /* 0x000fe4000bfa6270 */
[----:B------:R-:W-:Y:S02]  /*5790*/  SEL R137, RZ, 0x10, P3 ;  /* 0x00000010ff897807 */ /* 0x000fe40001800000 */
[----:B------:R-:W-:Y:S01]  /*57a0*/  PLOP3.LUT P3, PT, PT, PT, UP1, 0x40, 0x0 ;  /* 0x000000000000781c */ /* 0x000fe20003f6e818 */
[----:B------:R-:W3:Y:S01]  /*57b0*/  LDL R142, [R1+0x14] ;  /* 0x00001400018e7983 */ /* 0x000ee20000100800 */
[----:B------:R-:W-:Y:S02]  /*57c0*/  PLOP3.LUT P4, PT, PT, PT, UP1, 0x40, 0x0 ;  /* 0x000000000000781c */ /* 0x000fe40003f8e818 */
[----:B------:R-:W-:Y:S01]  /*57d0*/  SEL R137, R137, RZ, P3 ;  /* 0x000000ff89897207 */ /* 0x000fe20001800000 */
[----:B------:R-:W3:Y:S01]  /*57e0*/  LDL R141, [R1+0x8] ;  /* 0x00000800018d7983 */ /* 0x000ee20000100800 */
[----:B------:R-:W-:Y:S02]  /*57f0*/  IADD3 R134, P3, R233, UR8, RZ ;  /* 0x00000008e9867c10 */ /* 0x000fe4000ff7e0ff */
[----:B-1----:R-:W-:Y:S02]  /*5800*/  SEL R136, RZ, 0x10, P5 ;  /* 0x00000010ff887807 */ /* 0x002fe40002800000 */
[----:B------:R-:W-:Y:S02]  /*5810*/  IADD3 R132, P5, R231, UR8, RZ ;  /* 0x00000008e7847c10 */ /* 0x000fe4000ffbe0ff */
[----:B------:R-:W-:Y:S02]  /*5820*/  SEL R136, R136, RZ, P4 ;  /* 0x000000ff88887207 */ /* 0x000fe40002000000 */
[----:B------:R-:W-:Y:S02]  /*5830*/  IADD3.X R133, R232, UR11, RZ, P5, !PT ;  /* 0x0000000be8857c10 */ /* 0x000fe4000affe4ff */
[----:B------:R-:W-:Y:S02]  /*5840*/  ISETP.NE.U32.AND P4, PT, R137, RZ, PT ;  /* 0x000000ff8900720c */ /* 0x000fe40003f85070 */
[----:B------:R-:W-:Y:S02]  /*5850*/  ISETP.NE.U32.AND P5, PT, R135, RZ, PT ;  /* 0x000000ff8700720c */ /* 0x000fe40003fa5070 */
[----:B------:R-:W-:Y:S02]  /*5860*/  IADD3.X R135, R234, UR11, RZ, P3, !PT ;  /* 0x0000000bea877c10 */ /* 0x000fe40009ffe4ff */
[----:B------:R-:W-:Y:S02]  /*5870*/  ISETP.NE.U32.AND P3, PT, R136, RZ, PT ;  /* 0x000000ff8800720c */ /* 0x000fe40003f65070 */
[----:B----4-:R-:W-:Y:S02]  /*5880*/  IADD3 R137, R140, UR20, RZ ;  /* 0x000000148c897c10 */ /* 0x010fe4000fffe0ff */
[----:B------:R-:W4:Y:S04]  /*5890*/  LDL R140, [R1+0x10] ;  /* 0x00001000018c7983 */ /* 0x000f280000100800 */
[----:B------:R1:W-:Y:S02]  /*58a0*/  LDGSTS.E.BYPASS.LTC128B.128 [R137], [R132.64], P1 ;  /* 0x0000000084897fae */ /* 0x0003e40008901d52 */
[----:B-1----:R-:W-:Y:S04]  /*58b0*/  IADD3 R132, P1, R235, UR8, RZ ;  /* 0x00000008eb847c10 */ /* 0x002fe8000ff3e0ff */
[----:B------:R-:W-:Y:S02]  /*58c0*/  IADD3.X R133, R236, UR11, RZ, P1, !PT ;  /* 0x0000000bec857c10 */ /* 0x000fe40008ffe4ff */
[----:B--2---:R-:W-:Y:S02]  /*58d0*/  IADD3 R136, R138, UR20, RZ ;  /* 0x000000148a887c10 */ /* 0x004fe4000fffe0ff */
[C---:B------:R-:W-:Y:S03]  /*58e0*/  LOP3.LUT R138, R205.reuse, 0x68, RZ, 0xfc, !PT ;  /* 0x00000068cd8a7812 */ /* 0x040fe600078efcff */
[----:B------:R1:W-:Y:S01]  /*58f0*/  LDGSTS.E.BYPASS.LTC128B.128 [R136], [R134.64], P0 ;  /* 0x0000000086887fae */ /* 0x0003e20008101d52 */
[----:B------:R-:W-:Y:S02]  /*5900*/  ISETP.GE.AND P0, PT, R138, UR15, PT ;  /* 0x0000000f8a007c0c */ /* 0x000fe4000bf06270 */
[----:B------:R-:W-:Y:S04]  /*5910*/  LOP3.LUT R138, R205, 0x70, RZ, 0xfc, !PT ;  /* 0x00000070cd8a7812 */ /* 0x000fe800078efcff */
[----:B------:R-:W-:Y:S02]  /*5920*/  ISETP.GE.AND P1, PT, R138, UR15, PT ;  /* 0x0000000f8a007c0c */ /* 0x000fe4000bf26270 */
[----:B------:R-:W2:Y:S01]  /*5930*/  LDL R138, [R1+0x18] ;  /* 0x00001800018a7983 */ /* 0x000ea20000100800 */
[----:B-1----:R-:W-:Y:S02]  /*5940*/  SEL R135, RZ, 0x10, P0 ;  /* 0x00000010ff877807 */ /* 0x002fe40000000000 */
[----:B------:R-:W-:Y:S02]  /*5950*/  PLOP3.LUT P0, PT, PT, PT, UP1, 0x40, 0x0 ;  /* 0x000000000000781c */ /* 0x000fe40003f0e818 */
[----:B-----5:R-:W-:Y:S02]  /*5960*/  IADD3 R134, R139, UR20, RZ ;  /* 0x000000148b867c10 */ /* 0x020fe4000fffe0ff */
[----:B------:R-:W-:Y:S03]  /*5970*/  LOP3.LUT R139, R205, 0x78, RZ, 0xfc, !PT ;  /* 0x00000078cd8b7812 */ /* 0x000fe600078efcff */
[----:B------:R1:W-:Y:S01]  /*5980*/  LDGSTS.E.BYPASS.LTC128B.128 [R134], [R132.64], P2 ;  /* 0x0000000084867fae */ /* 0x0003e20009101d52 */
[----:B------:R-:W-:Y:S02]  /*5990*/  PLOP3.LUT P2, PT, PT, PT, UP1, 0x40, 0x0 ;  /* 0x000000000000781c */ /* 0x000fe40003f4e818 */
[----:B-1----:R-:W-:Y:S02]  /*59a0*/  SEL R133, R135, RZ, P0 ;  /* 0x000000ff87857207 */ /* 0x002fe40000000000 */
[----:B------:R-:W-:Y:S01]  /*59b0*/  ISETP.GE.AND P0, PT, R139, UR15, PT ;  /* 0x0000000f8b007c0c */ /* 0x000fe2000bf06270 */
[----:B------:R-:W-:Y:S02]  /*59c0*/  UIADD3 UR15, UR15, -0x80, URZ ;  /* 0xffffff800f0f7890 */ /* 0x000fe4000fffe03f */
[----:B------:R-:W5:Y:S01]  /*59d0*/  LDL R139, [R1+0xc] ;  /* 0x00000c00018b7983 */ /* 0x000f620000100800 */
[----:B------:R-:W-:Y:S02]  /*59e0*/  SEL R134, RZ, 0x10, P1 ;  /* 0x00000010ff867807 */ /* 0x000fe40000800000 */
[----:B------:R-:W-:Y:S02]  /*59f0*/  IADD3 R132, P1, R237, UR8, RZ ;  /* 0x00000008ed847c10 */ /* 0x000fe4000ff3e0ff */
[----:B------:R-:W-:Y:S02]  /*5a00*/  SEL R134, R134, RZ, P2 ;  /* 0x000000ff86867207 */ /* 0x000fe40001000000 */
[----:B------:R-:W-:Y:S02]  /*5a10*/  ISETP.NE.U32.AND P2, PT, R133, RZ, PT ;  /* 0x000000ff8500720c */ /* 0x000fe40003f45070 */
[----:B------:R-:W-:Y:S02]  /*5a20*/  IADD3.X R133, R238, UR11, RZ, P1, !PT ;  /* 0x0000000bee857c10 */ /* 0x000fe40008ffe4ff */
[----:B------:R-:W-:Y:S02]  /*5a30*/  ISETP.NE.U32.AND P1, PT, R134, RZ, PT ;  /* 0x000000ff8600720c */ /* 0x000fe40003f25070 */
[----:B------:R-:W-:Y:S02]  /*5a40*/  IADD3 R134, R144, UR20, RZ ;  /* 0x0000001490867c10 */ /* 0x000fe4000fffe0ff */
[----:B------:R-:W-:Y:S02]  /*5a50*/  SEL R135, RZ, 0x10, P0 ;  /* 0x00000010ff877807 */ /* 0x000fe40000000000 */
[----:B------:R-:W-:Y:S01]  /*5a60*/  PLOP3.LUT P0, PT, PT, PT, UP1, 0x40, 0x0 ;  /* 0x000000000000781c */ /* 0x000fe20003f0e818 */
[----:B------:R1:W-:Y:S03]  /*5a70*/  LDGSTS.E.BYPASS.LTC128B.128 [R134], [R132.64], P6 ;  /* 0x0000000084867fae */ /* 0x0003e6000b101d52 */
[----:B------:R-:W-:Y:S02]  /*5a80*/  SEL R135, R135, RZ, P0 ;  /* 0x000000ff87877207 */ /* 0x000fe40000000000 */
[----:B------:R-:W-:Y:S04]  /*5a90*/  IADD3 R136, P0, R206, UR8, RZ ;  /* 0x00000008ce887c10 */ /* 0x000fe8000ff1e0ff */
[----:B------:R-:W-:Y:S02]  /*5aa0*/  IADD3.X R137, R207, UR11, RZ, P0, !PT ;  /* 0x0000000bcf897c10 */ /* 0x000fe400087fe4ff */
[----:B------:R-:W-:Y:S02]  /*5ab0*/  ISETP.NE.U32.AND P0, PT, R135, RZ, PT ;  /* 0x000000ff8700720c */ /* 0x000fe40003f05070 */
[----:B-1----:R-:W-:Y:S02]  /*5ac0*/  IADD3 R133, R143, UR20, RZ ;  /* 0x000000148f857c10 */ /* 0x002fe4000fffe0ff */
[----:B------:R-:W-:Y:S03]  /*5ad0*/  IADD3 R134, P6, R208, UR8, RZ ;  /* 0x00000008d0867c10 */ /* 0x000fe6000ffde0ff */
[----:B------:R1:W-:Y:S01]  /*5ae0*/  LDGSTS.E.BYPASS.LTC128B.128 [R133], [R136.64], P5 ;  /* 0x0000000088857fae */ /* 0x0003e2000a901d52 */
[----:B------:R-:W-:Y:S02]  /*5af0*/  IADD3.X R135, R209, UR11, RZ, P6, !PT ;  /* 0x0000000bd1877c10 */ /* 0x000fe4000b7fe4ff */
[----:B------:R-:W-:Y:S02]  /*5b00*/  IADD3 R132, P6, R210, UR8, RZ ;  /* 0x00000008d2847c10 */ /* 0x000fe4000ffde0ff */
[----:B----4-:R-:W-:Y:S02]  /*5b10*/  IADD3 R140, R140, UR20, RZ ;  /* 0x000000148c8c7c10 */ /* 0x010fe4000fffe0ff */
[----:B-1----:R-:W-:Y:S02]  /*5b20*/  IADD3.X R133, R211, UR11, RZ, P6, !PT ;  /* 0x0000000bd3857c10 */ /* 0x002fe4000b7fe4ff */
[----:B---3--:R-:W-:Y:S02]  /*5b30*/  IADD3 R137, R142, UR20, RZ ;  /* 0x000000148e897c10 */ /* 0x008fe4000fffe0ff */
[----:B------:R-:W-:Y:S02]  /*5b40*/  IADD3 R136, P5, R212, UR8, RZ ;  /* 0x00000008d4887c10 */ /* 0x000fe4000ffbe0ff */
[----:B--2---:R-:W-:Y:S05]  /*5b50*/  IADD3 R138, R138, UR20, RZ ;  /* 0x000000148a8a7c10 */ /* 0x004fea000fffe0ff */
[----:B------:R1:W-:Y:S08]  /*5b60*/  LDGSTS.E.BYPASS.LTC128B.128 [R138], [R134.64], P4 ;  /* 0x00000000868a7fae */ /* 0x0003f0000a101d52 */
[----:B------:R2:W-:Y:S01]  /*5b70*/  LDGSTS.E.BYPASS.LTC128B.128 [R137], [R132.64], P3 ;  /* 0x0000000084897fae */ /* 0x0005e20009901d52 */
[----:B-1----:R-:W-:Y:S02]  /*5b80*/  IADD3 R134, P4, R214, UR8, RZ ;  /* 0x00000008d6867c10 */ /* 0x002fe4000ff9e0ff */
[----:B------:R-:W-:Y:S02]  /*5b90*/  IADD3 R138, R141, UR20, RZ ;  /* 0x000000148d8a7c10 */ /* 0x000fe4000fffe0ff */
[----:B------:R-:W-:Y:S02]  /*5ba0*/  IADD3.X R135, R215, UR11, RZ, P4, !PT ;  /* 0x0000000bd7877c10 */ /* 0x000fe4000a7fe4ff */
[----:B--2---:R-:W-:Y:S02]  /*5bb0*/  IADD3.X R137, R213, UR11, RZ, P5, !PT ;  /* 0x0000000bd5897c10 */ /* 0x004fe4000affe4ff */
[----:B------:R-:W-:Y:S01]  /*5bc0*/  IADD3 R132, P3, R216, UR8, RZ ;  /* 0x00000008d8847c10 */ /* 0x000fe2000ff7e0ff */
[----:B------:R-:W-:Y:S02]  /*5bd0*/  UIADD3 UR8, UP1, UR8, UR10, URZ ;  /* 0x0000000a08087290 */ /* 0x000fe4000ff3e03f */
[----:B------:R1:W-:Y:S01]  /*5be0*/  LDGSTS.E.BYPASS.LTC128B.128 [R140], [R136.64], P2 ;  /* 0x00000000888c7fae */ /* 0x0003e20009101d52 */
[----:B------:R-:W-:Y:S01]  /*5bf0*/  IADD3.X R133, R217, UR11, RZ, P3, !PT ;  /* 0x0000000bd9857c10 */ /* 0x000fe20009ffe4ff */
[----:B------:R-:W-:Y:S01]  /*5c00*/  UIADD3.X UR11, UR11, UR9, URZ, UP1, !UPT ;  /* 0x000000090b0b7290 */ /* 0x000fe20008ffe43f */
[----:B-----5:R-:W-:Y:S05]  /*5c10*/  IADD3 R139, R139, UR20, RZ ;  /* 0x000000148b8b7c10 */ /* 0x020fea000fffe0ff */
[----:B-1----:R1:W-:Y:S08]  /*5c20*/  LDGSTS.E.BYPASS.LTC128B.128 [R139], [R134.64], P1 ;  /* 0x00000000868b7fae */ /* 0x0023f00008901d52 */
[----:B------:R1:W-:Y:S01]  /*5c30*/  LDGSTS.E.BYPASS.LTC128B.128 [R138], [R132.64], P0 ;  /* 0x00000000848a7fae */ /* 0x0003e20008101d52 */
[----:B------:R-:W-:Y:S07]  /*5c40*/  PLOP3.LUT P0, PT, PT, PT, UP2, 0x80, 0x0 ;  /* 0x000000000000781c */ /* 0x000fee0003f0f028 */
[----:B------:R-:W0:Y:S01]  /*5c50*/  LDGDEPBAR ;  /* 0x00000000000079af */ /* 0x000e220000000000 */
[----:B------:R-:W-:Y:S07]  /*5c60*/  DEPBAR.LE SB0, 0x2 ;  /* 0x000080800000791a */ /* 0x000fee0000000000 */
[----:B------:R-:W-:Y:S08]  /*5c70*/  BAR.SYNC.DEFER_BLOCKING 0x0 ;  /* 0x0000000000007b1d */ /* 0x000ff00000010000 */
[----:B-1----:R1:W2:Y:S08]  /*5c80*/  LDSM.16.M88.4 R132, [R204+UR4] ;  /* 0x00000004cc84783b */ /* 0x0022b00008000200 */
[----:B------:R1:W2:Y:S08]  /*5c90*/  LDSM.16.M88.4 R152, [R204+UR4+0x2000] ;  /* 0x00200004cc98783b */ /* 0x0002b00008000200 */
[----:B------:R1:W2:Y:S08]  /*5ca0*/  LDSM.16.M88.4 R156, [R204+UR4+0x4000] ;  /* 0x00400004cc9c783b */ /* 0x0002b00008000200 */
[----:B------:R1:W2:Y:S08]  /*5cb0*/  LDSM.16.M88.4 R160, [R204+UR4+0x6000] ;  /* 0x00600004cca0783b */ /* 0x0002b00008000200 */
[----:B------:R1:W2:Y:S08]  /*5cc0*/  LDSM.16.MT88.4 R136, [R196+UR5] ;  /* 0x00000005c488783b */ /* 0x0002b00008004200 */
[----:B------:R1:W2:Y:S08]  /*5cd0*/  LDSM.16.MT88.4 R140, [R3+UR5] ;  /* 0x00000005038c783b */ /* 0x0002b00008004200 */
[----:B------:R1:W2:Y:S08]  /*5ce0*/  LDSM.16.MT88.4 R144, [R2+UR5] ;  /* 0x000000050290783b */ /* 0x0002b00008004200 */
[----:B------:R1:W2:Y:S01]  /*5cf0*/  LDSM.16.MT88.4 R148, [R0+UR5] ;  /* 0x000000050094783b */ /* 0x0002a20008004200 */
[----:B------:R-:W-:-:S05]  /*5d00*/  @!P0 BRA `(.L_x_1) ;  /* 0xffffdbc000008947 */ /* 0x000fca000383ffff */
[----:B------:R-:W-:Y:S02]  /*5d10*/  F2FP.PACK_AB R9, R9, R8 ;  /* 0x000000080909723e */ /* 0x000fe400000000ff */
[----:B------:R-:W-:-:S02]  /*5d20*/  F2FP.PACK_AB R8, R7, R6 ;  /* 0x000000060708723e */ /* 0x000fc400000000ff */
[----:B------:R-:W-:Y:S02]  /*5d30*/  F2FP.PACK_AB R130, R131, R130 ;  /* 0x000000828382723e */ /* 0x000fe400000000ff */
[----:B------:R-:W-:Y:S02]  /*5d40*/  F2FP.PACK_AB R128, R129, R128 ;  /* 0x000000808180723e */ /* 0x000fe400000000ff */
[----:B------:R-:W-:Y:S02]  /*5d50*/  F2FP.PACK_AB R126, R127, R126 ;  /* 0x0000007e7f7e723e */ /* 0x000fe400000000ff */
[----:B------:R-:W-:Y:S02]  /*5d60*/  F2FP.PACK_AB R124, R125, R124 ;  /* 0x0000007c7d7c723e */ /* 0x000fe400000000ff */
        /* <DEDUP_REMOVED lines=58> */
.L_x_0:
[----:B------:R-:W5:Y:S01]  /*6110*/  LDL.LU R61, [R1+0x68] ;  /* 0x00006800013d7983 */ /* 0x000f620000300800 */
[----:B------:R-:W-:-:S04]  /*6120*/  DEPBAR.LE SB0, 0x0 ;  /* 0x000080000000791a */ /* 0x000fc80000000000 */
[----:B-1----:R-:W1:Y:S04]  /*6130*/  S2R R3, SR_TID.X ;  /* 0x0000000000037919 */ /* 0x002e680000002100 */
[----:B------:R-:W4:Y:S01]  /*6140*/  S2R R2, SR_TID.X ;  /* 0x0000000000027919 */ /* 0x000f220000002100 */
[----:B-1----:R-:W-:Y:S02]  /*6150*/  SHF.R.U32.HI R0, RZ, 0x5, R3 ;  /* 0x00000005ff007819 */ /* 0x002fe40000011603 */
[C---:B------:R-:W-:Y:S02]  /*6160*/  SHF.L.U32 R4, R3.reuse, 0x1, RZ ;  /* 0x0000000103047819 */ /* 0x040fe400000006ff */
[----:B----4-:R-:W-:Y:S02]  /*6170*/  SHF.R.U32.HI R2, RZ, 0x3, R2 ;  /* 0x00000003ff027819 */ /* 0x010fe40000011602 */
[----:B------:R-:W-:-:S02]  /*6180*/  LOP3.LUT R3, R3, 0x1f, RZ, 0xc0, !PT ;  /* 0x0000001f03037812 */ /* 0x000fc400078ec0ff */
[----:B------:R-:W-:Y:S02]  /*6190*/  LOP3.LUT R2, R2, 0x10, RZ, 0xc0, !PT ;  /* 0x0000001002027812 */ /* 0x000fe400078ec0ff */
[----:B------:R-:W-:Y:S02]  /*61a0*/  SGXT.U32 R0, R0, 0x2 ;  /* 0x000000020000781a */ /* 0x000fe40000000000 */
[----:B------:R-:W-:Y:S02]  /*61b0*/  LOP3.LUT R4, R4, 0x6, RZ, 0xc0, !PT ;  /* 0x0000000604047812 */ /* 0x000fe400078ec0ff */
[----:B------:R-:W-:Y:S02]  /*61c0*/  LEA.HI R2, R3, R2, RZ, 0x1e ;  /* 0x0000000203027211 */ /* 0x000fe400078ff0ff */
[----:B------:R-:W-:-:S05]  /*61d0*/  LEA R0, R0, R4, 0x3 ;  /* 0x0000000400007211 */ /* 0x000fca00078e18ff */
[----:B------:R-:W-:-:S05]  /*61e0*/  IMAD R0, R2, 0x108, R0 ;  /* 0x0000010802007824 */ /* 0x000fca00078e0200 */
[----:B------:R-:W-:Y:S01]  /*61f0*/  SHF.L.U32 R0, R0, 0x1, RZ ;  /* 0x0000000100007819 */ /* 0x000fe200000006ff */
[----:B------:R-:W-:Y:S01]  /*6200*/  BAR.SYNC.DEFER_BLOCKING 0x0 ;  /* 0x0000000000007b1d */ /* 0x000fe20000010000 */
[----:B------:R-:W-:-:S05]  /*6210*/  IMAD R2, R205, 0x21, R3 ;  /* 0x00000021cd027824 */ /* 0x000fca00078e0203 */
[----:B------:R-:W-:Y:S01]  /*6220*/  SHF.L.U32 R2, R2, 0x3, RZ ;  /* 0x0000000302027819 */ /* 0x000fe200000006ff */
[----:B------:R-:W-:Y:S04]  /*6230*/  STS [R0], R7 ;  /* 0x0000000700007388 */ /* 0x000fe80000000800 */
[----:B------:R-:W-:Y:S04]  /*6240*/  STS [R0+0x1080], R8 ;  /* 0x0010800800007388 */ /* 0x000fe80000000800 */
        /* <DEDUP_REMOVED lines=10> */
[----:B------:R1:W-:Y:S04]  /*62f0*/  STS [R0+0x180], R28 ;  /* 0x0001801c00007388 */ /* 0x0003e80000000800 */
[----:B------:R4:W-:Y:S04]  /*6300*/  STS [R0+0x1200], R30 ;  /* 0x0012001e00007388 */ /* 0x0009e80000000800 */
[----:B------:R-:W-:Y:S04]  /*6310*/  STS [R0+0x1c0], R32 ;  /* 0x0001c02000007388 */ /* 0x000fe80000000800 */
[----:B------:R-:W-:Y:S01]  /*6320*/  STS [R0+0x1240], R34 ;  /* 0x0012402200007388 */ /* 0x000fe20000000800 */
[----:B-1----:R-:W-:-:S03]  /*6330*/  SHF.L.U32 R28, R2, 0x1, RZ ;  /* 0x00000001021c7819 */ /* 0x002fc600000006ff */
[----:B------:R-:W-:Y:S06]  /*6340*/  BAR.SYNC.DEFER_BLOCKING 0x0 ;  /* 0x0000000000007b1d */ /* 0x000fec0000010000 */
[----:B------:R-:W1:Y:S04]  /*6350*/  LDS.128 R20, [R28] ;  /* 0x000000001c147984 */ /* 0x000e680000000c00 */
[----:B------:R-:W3:Y:S04]  /*6360*/  LDS.128 R16, [R28+0x1080] ;  /* 0x001080001c107984 */ /* 0x000ee80000000c00 */
[----:B------:R-:W2:Y:S04]  /*6370*/  LDS.128 R12, [R28+0x2100] ;  /* 0x002100001c0c7984 */ /* 0x000ea80000000c00 */
[----:B------:R-:W1:Y:S04]  /*6380*/  LDS.128 R8, [R28+0x3180] ;  /* 0x003180001c087984 */ /* 0x000e680000000c00 */
[----:B------:R-:W-:Y:S06]  /*6390*/  BAR.SYNC.DEFER_BLOCKING 0x0 ;  /* 0x0000000000007b1d */ /* 0x000fec0000010000 */
        /* <DEDUP_REMOVED lines=13> */
[----:B------:R-:W-:Y:S04]  /*6470*/  STS [R0+0x1200], R62 ;  /* 0x0012003e00007388 */ /* 0x000fe80000000800 */
[----:B------:R-:W-:Y:S04]  /*6480*/  STS [R0+0x1c0], R64 ;  /* 0x0001c04000007388 */ /* 0x000fe80000000800 */
[----:B------:R-:W-:Y:S04]  /*6490*/  STS [R0+0x1240], R66 ;  /* 0x0012404200007388 */ /* 0x000fe80000000800 */
[----:B------:R-:W-:Y:S06]  /*64a0*/  BAR.SYNC.DEFER_BLOCKING 0x0 ;  /* 0x0000000000007b1d */ /* 0x000fec0000010000 */
[----:B------:R-:W1:Y:S04]  /*64b0*/  LDS.128 R4, [R28] ;  /* 0x000000001c047984 */ /* 0x000e680000000c00 */
[----:B------:R-:W1:Y:S04]  /*64c0*/  LDS.128 R52, [R28+0x1080] ;  /* 0x001080001c347984 */ /* 0x000e680000000c00 */
[----:B------:R-:W1:Y:S04]  /*64d0*/  LDS.128 R48, [R28+0x2100] ;  /* 0x002100001c307984 */ /* 0x000e680000000c00 */
        /* <DEDUP_REMOVED lines=18> */
[----:B------:R-:W-:Y:S06]  /*6600*/  BAR.SYNC.DEFER_BLOCKING 0x0 ;  /* 0x0000000000007b1d */ /* 0x000fec0000010000 */
[----:B------:R-:W2:Y:S04]  /*6610*/  LDS.128 R40, [R28] ;  /* 0x000000001c287984 */ /* 0x000ea80000000c00 */
[----:B------:R-:W2:Y:S04]  /*6620*/  LDS.128 R36, [R28+0x1080] ;  /* 0x001080001c247984 */ /* 0x000ea80000000c00 */
[----:B------:R-:W2:Y:S04]  /*6630*/  LDS.128 R32, [R28+0x2100] ;  /* 0x002100001c207984 */ /* 0x000ea80000000c00 */
[----:B------:R-:W2:Y:S04]  /*6640*/  LDS.128 R24, [R28+0x3180] ;  /* 0x003180001c187984 */ /* 0x000ea80000000c00 */
[----:B------:R-:W-:Y:S01]  /*6650*/  BAR.SYNC.DEFER_BLOCKING 0x0 ;  /* 0x0000000000007b1d */ /* 0x000fe20000010000 */
[----:B------:R-:W-:-:S02]  /*6660*/  LOP3.LUT R2, R218, R205, RZ, 0xfc, !PT ;  /* 0x000000cdda027212 */ /* 0x000fc400078efcff */
[----:B-----5:R-:W-:Y:S02]  /*6670*/  ISETP.GE.AND P6, PT, R61, c[0x0][0x17c], PT ;  /* 0x00005f003d007a0c */ /* 0x020fe40003fc6270 */
[C-C-:B------:R-:W-:Y:S02]  /*6680*/  LOP3.LUT R3, R218.reuse, 0x8, R205.reuse, 0xfe, !PT ;  /* 0x00000008da037812 */ /* 0x140fe400078efecd */
[----:B------:R-:W-:Y:S01]  /*6690*/  LOP3.LUT R29, R218, 0x10, R205, 0xfe, !PT ;  /* 0x00000010da1d7812 */ /* 0x000fe200078efecd */
[C---:B----4-:R-:W-:Y:S01]  /*66a0*/  IMAD R30, R2.reuse, c[0x0][0x18c], RZ ;  /* 0x00006300021e7a24 */ /* 0x050fe200078e02ff */
[----:B-1----:R-:W-:Y:S02]  /*66b0*/  MOV R60, 0x2 ;  /* 0x00000002003c7802 */ /* 0x002fe40000000f00 */
[C---:B------:R-:W-:Y:S01]  /*66c0*/  ISETP.LT.AND P1, PT, R3.reuse, c[0x0][0x178], !P6 ;  /* 0x00005e0003007a0c */ /* 0x040fe20007721270 */
[----:B------:R-:W-:Y:S01]  /*66d0*/  IMAD R3, R3, c[0x0][0x18c], RZ ;  /* 0x0000630003037a24 */ /* 0x000fe200078e02ff */
        /* <DEDUP_REMOVED lines=16> */
[----:B------:R-:W-:Y:S01]  /*67e0*/  BAR.SYNC.DEFER_BLOCKING 0x0 ;  /* 0x0000000000007b1d */ /* 0x000fe20000010000 */
[----:B------:R-:W-:Y:S01]  /*67f0*/  ISETP.LT.AND P2, PT, R2, c[0x0][0x178], !P6 ;  /* 0x00005e0002007a0c */ /* 0x000fe20007741270 */
[C---:B------:R-:W-:Y:S01]  /*6800*/  IMAD R58, R29.reuse, c[0x0][0x18c], RZ ;  /* 0x000063001d3a7a24 */ /* 0x040fe200078e02ff */
[----:B------:R-:W-:Y:S01]  /*6810*/  ISETP.LT.AND P0, PT, R29, c[0x0][0x178], !P6 ;  /* 0x00005e001d007a0c */ /* 0x000fe20007701270 */
[----:B------:R-:W-:-:S04]  /*6820*/  IMAD.WIDE R30, R30, R60, c[0x0][0x170] ;  /* 0x00005c001e1e7625 */ /* 0x000fc800078e023c */
[----:B------:R-:W-:-:S04]  /*6830*/  IMAD.WIDE R2, R3, R60, c[0x0][0x170] ;  /* 0x00005c0003027625 */ /* 0x000fc800078e023c */
[----:B------:R-:W-:-:S04]  /*6840*/  IMAD.WIDE R58, R58, R60, c[0x0][0x170] ;  /* 0x00005c003a3a7625 */ /* 0x000fc800078e023c */
[----:B------:R-:W-:-:S04]  /*6850*/  IMAD.WIDE R56, R61, 0x2, R30 ;  /* 0x000000023d387825 */ /* 0x000fc800078e021e */
[----:B------:R-:W-:Y:S01]  /*6860*/  IMAD.WIDE R30, R61, 0x2, R2 ;  /* 0x000000023d1e7825 */ /* 0x000fe200078e0202 */
[----:B-1----:R-:W-:-:S03]  /*6870*/  LOP3.LUT R0, R218, 0x18, R205, 0xfe, !PT ;  /* 0x00000018da007812 */ /* 0x002fc600078efecd */
[----:B------:R-:W-:Y:S01]  /*6880*/  IMAD.WIDE R2, R61, 0x2, R58 ;  /* 0x000000023d027825 */ /* 0x000fe200078e023a */
[----:B------:R-:W-:Y:S04]  /*6890*/  @P2 STG.E.128 [R56.64], R20 ;  /* 0x0000001438002986 */ /* 0x000fe8000c101d12 */
[----:B---3--:R1:W-:Y:S04]  /*68a0*/  @P1 STG.E.128 [R30.64], R16 ;  /* 0x000000101e001986 */ /* 0x0083e8000c101d12 */
[----:B--2---:R2:W-:Y:S01]  /*68b0*/  @P0 STG.E.128 [R2.64], R12 ;  /* 0x0000000c02000986 */ /* 0x0045e2000c101d12 */
[----:B------:R-:W-:-:S02]  /*68c0*/  ISETP.LT.AND P5, PT, R0, c[0x0][0x178], !P6 ;  /* 0x00005e0000007a0c */ /* 0x000fc400077a1270 */
[C-C-:B-1----:R-:W-:Y:S02]  /*68d0*/  LOP3.LUT R16, R218.reuse, 0x38, R205.reuse, 0xfe, !PT ;  /* 0x00000038da107812 */ /* 0x142fe400078efecd */
[--C-:B--2---:R-:W-:Y:S01]  /*68e0*/  LOP3.LUT R12, R218, 0x30, R205.reuse, 0xfe, !PT ;  /* 0x00000030da0c7812 */ /* 0x104fe200078efecd */
[----:B------:R-:W-:Y:S01]  /*68f0*/  IMAD R13, R0, c[0x0][0x18c], RZ ;  /* 0x00006300000d7a24 */ /* 0x000fe200078e02ff */
[C-C-:B------:R-:W-:Y:S02]  /*6900*/  LOP3.LUT R2, R218.reuse, 0x20, R205.reuse, 0xfe, !PT ;  /* 0x00000020da027812 */ /* 0x140fe400078efecd */
[--C-:B------:R-:W-:Y:S01]  /*6910*/  LOP3.LUT R3, R218, 0x28, R205.reuse, 0xfe, !PT ;  /* 0x00000028da037812 */ /* 0x100fe200078efecd */
[----:B------:R-:W-:Y:S01]  /*6920*/  IMAD R14, R12, c[0x0][0x18c], RZ ;  /* 0x000063000c0e7a24 */ /* 0x000fe200078e02ff */
[C---:B------:R-:W-:Y:S01]  /*6930*/  ISETP.LT.AND P4, PT, R2.reuse, c[0x0][0x178], !P6 ;  /* 0x00005e0002007a0c */ /* 0x040fe20007781270 */
[----:B------:R-:W-:Y:S01]  /*6940*/  IMAD R2, R2, c[0x0][0x18c], RZ ;  /* 0x0000630002027a24 */ /* 0x000fe200078e02ff */
[----:B------:R-:W-:Y:S01]  /*6950*/  ISETP.LT.AND P2, PT, R12, c[0x0][0x178], !P6 ;  /* 0x00005e000c007a0c */ /* 0x000fe20007741270 */
[----:B------:R-:W-:Y:S01]  /*6960*/  IMAD.WIDE R12, R13, R60, c[0x0][0x170] ;  /* 0x00005c000d0c7625 */ /* 0x000fe200078e023c */
[----:B------:R-:W-:-:S02]  /*6970*/  LOP3.LUT R17, R218, 0x40, R205, 0xfe, !PT ;  /* 0x00000040da117812 */ /* 0x000fc400078efecd */
[C---:B------:R-:W-:Y:S01]  /*6980*/  ISETP.LT.AND P3, PT, R3.reuse, c[0x0][0x178], !P6 ;  /* 0x00005e0003007a0c */ /* 0x040fe20007761270 */
[----:B------:R-:W-:Y:S02]  /*6990*/  IMAD R18, R3, c[0x0][0x18c], RZ ;  /* 0x0000630003127a24 */ /* 0x000fe400078e02ff */
[C---:B------:R-:W-:Y:S01]  /*69a0*/  IMAD R0, R16.reuse, c[0x0][0x18c], RZ ;  /* 0x0000630010007a24 */ /* 0x040fe200078e02ff */
[----:B------:R-:W-:Y:S01]  /*69b0*/  ISETP.LT.AND P1, PT, R16, c[0x0][0x178], !P6 ;  /* 0x00005e0010007a0c */ /* 0x000fe20007721270 */
[----:B------:R-:W-:Y:S01]  /*69c0*/  IMAD.WIDE R2, R2, R60, c[0x0][0x170] ;  /* 0x00005c0002027625 */ /* 0x000fe200078e023c */
[----:B------:R-:W-:-:S03]  /*69d0*/  ISETP.LT.AND P0, PT, R17, c[0x0][0x178], !P6 ;  /* 0x00005e0011007a0c */ /* 0x000fc60007701270 */
[----:B------:R-:W-:Y:S02]  /*69e0*/  IMAD R22, R17, c[0x0][0x18c], RZ ;  /* 0x0000630011167a24 */ /* 0x000fe400078e02ff */
[----:B------:R-:W-:-:S04]  /*69f0*/  IMAD.WIDE R18, R18, R60, c[0x0][0x170] ;  /* 0x00005c0012127625 */ /* 0x000fc800078e023c */
[----:B------:R-:W-:-:S04]  /*6a00*/  IMAD.WIDE R16, R61, 0x2, R12 ;  /* 0x000000023d107825 */ /* 0x000fc800078e020c */
[----:B------:R-:W-:-:S04]  /*6a10*/  IMAD.WIDE R14, R14, R60, c[0x0][0x170] ;  /* 0x00005c000e0e7625 */ /* 0x000fc800078e023c */
[-C--:B------:R-:W-:Y:S01]  /*6a20*/  IMAD.WIDE R12, R0, R60.reuse, c[0x0][0x170] ;  /* 0x00005c00000c7625 */ /* 0x080fe200078e023c */
[----:B------:R1:W-:Y:S03]  /*6a30*/  @P5 STG.E.128 [R16.64], R8 ;  /* 0x0000000810005986 */ /* 0x0003e6000c101d12 */
[C---:B------:R-:W-:Y:S01]  /*6a40*/  IMAD.WIDE R2, R61.reuse, 0x2, R2 ;  /* 0x000000023d027825 */ /* 0x040fe200078e0202 */
[----:B------:R-:W-:Y:S03]  /*6a50*/  LDS.128 R8, [R28+0x1080] ;  /* 0x001080001c087984 */ /* 0x000fe60000000c00 */
[C---:B------:R-:W-:Y:S01]  /*6a60*/  IMAD.WIDE R20, R61.reuse, 0x2, R18 ;  /* 0x000000023d147825 */ /* 0x040fe200078e0212 */
[----:B------:R2:W-:Y:S03]  /*6a70*/  @P4 STG.E.128 [R2.64], R4 ;  /* 0x0000000402004986 */ /* 0x0005e6000c101d12 */
[C---:B------:R-:W-:Y:S01]  /*6a80*/  IMAD.WIDE R18, R61.reuse, 0x2, R14 ;  /* 0x000000023d127825 */ /* 0x040fe200078e020e */
[----:B------:R-:W-:Y:S03]  /*6a90*/  LDS.128 R4, [R28+0x2100] ;  /* 0x002100001c047984 */ /* 0x000fe60000000c00 */
[----:B------:R-:W-:Y:S01]  /*6aa0*/  IMAD.WIDE R22, R22, R60, c[0x0][0x170] ;  /* 0x00005c0016167625 */ /* 0x000fe200078e023c */
[----:B------:R-:W-:Y:S03]  /*6ab0*/  @P3 STG.E.128 [R20.64], R52 ;  /* 0x0000003414003986 */ /* 0x000fe6000c101d12 */
[----:B-1----:R-:W-:-:S02]  /*6ac0*/  IMAD.WIDE R16, R61, 0x2, R12 ;  /* 0x000000023d107825 */ /* 0x002fc400078e020c */
[----:B------:R-:W1:Y:S01]  /*6ad0*/  LDS.128 R12, [R28] ;  /* 0x000000001c0c7984 */ /* 0x000e620000000c00 */
[----:B------:R-:W-:Y:S01]  /*6ae0*/  LOP3.LUT R0, R218, 0x48, R205, 0xfe, !PT ;  /* 0x00000048da007812 */ /* 0x000fe200078efecd */
[----:B--2---:R-:W-:Y:S02]  /*6af0*/  IMAD.WIDE R2, R61, 0x2, R22 ;  /* 0x000000023d027825 */ /* 0x004fe400078e0216 */
[----:B------:R2:W-:Y:S04]  /*6b00*/  @P2 STG.E.128 [R18.64], R48 ;  /* 0x0000003012002986 */ /* 0x0005e8000c101d12 */
[----:B------:R3:W-:Y:S01]  /*6b10*/  @P1 STG.E.128 [R16.64], R44 ;  /* 0x0000002c10001986 */ /* 0x0007e2000c101d12 */
[----:B------:R-:W-:-:S03]  /*6b20*/  ISETP.LT.AND P5, PT, R0, c[0x0][0x178], !P6 ;  /* 0x00005e0000007a0c */ /* 0x000fc600077a1270 */
[----:B------:R4:W-:Y:S01]  /*6b30*/  @P0 STG.E.128 [R2.64], R40 ;  /* 0x0000002802000986 */ /* 0x0009e2000c101d12 */
[----:B------:R-:W-:Y:S01]  /*6b40*/  IMAD R0, R0, c[0x0][0x18c], RZ ;  /* 0x0000630000007a24 */ /* 0x000fe200078e02ff */
[C-C-:B--2---:R-:W-:Y:S02]  /*6b50*/  LOP3.LUT R18, R218.reuse, 0x70, R205.reuse, 0xfe, !PT ;  /* 0x00000070da127812 */ /* 0x144fe400078efecd */
[C-C-:B---3--:R-:W-:Y:S02]  /*6b60*/  LOP3.LUT R16, R218.reuse, 0x60, R205.reuse, 0xfe, !PT ;  /* 0x00000060da107812 */ /* 0x148fe400078efecd */
[C-C-:B----4-:R-:W-:Y:S02]  /*6b70*/  LOP3.LUT R2, R218.reuse, 0x50, R205.reuse, 0xfe, !PT ;  /* 0x00000050da027812 */ /* 0x150fe400078efecd */
[C-C-:B------:R-:W-:Y:S02]  /*6b80*/  LOP3.LUT R3, R218.reuse, 0x58, R205.reuse, 0xfe, !PT ;  /* 0x00000058da037812 */ /* 0x140fe400078efecd */
[----:B------:R-:W-:Y:S01]  /*6b90*/  LOP3.LUT R17, R218, 0x68, R205, 0xfe, !PT ;  /* 0x00000068da117812 */ /* 0x000fe200078efecd */
[C---:B------:R-:W-:Y:S01]  /*6ba0*/  IMAD R22, R2.reuse, c[0x0][0x18c], RZ ;  /* 0x0000630002167a24 */ /* 0x040fe200078e02ff */
[----:B------:R-:W-:Y:S01]  /*6bb0*/  ISETP.LT.AND P4, PT, R2, c[0x0][0x178], !P6 ;  /* 0x00005e0002007a0c */ /* 0x000fe20007781270 */
[C---:B------:R-:W-:Y:S01]  /*6bc0*/  IMAD R20, R3.reuse, c[0x0][0x18c], RZ ;  /* 0x0000630003147a24 */ /* 0x040fe200078e02ff */
[----:B------:R-:W-:Y:S01]  /*6bd0*/  ISETP.LT.AND P3, PT, R3, c[0x0][0x178], !P6 ;  /* 0x00005e0003007a0c */ /* 0x000fe20007761270 */
[----:B------:R-:W-:Y:S01]  /*6be0*/  IMAD R19, R16, c[0x0][0x18c], RZ ;  /* 0x0000630010137a24 */ /* 0x000fe200078e02ff */
[----:B------:R-:W-:Y:S01]  /*6bf0*/  ISETP.LT.AND P1, PT, R17, c[0x0][0x178], !P6 ;  /* 0x00005e0011007a0c */ /* 0x000fe20007721270 */
[----:B------:R-:W-:Y:S01]  /*6c00*/  IMAD.WIDE R2, R0, R60, c[0x0][0x170] ;  /* 0x00005c0000027625 */ /* 0x000fe200078e023c */
[----:B------:R-:W-:-:S03]  /*6c10*/  ISETP.LT.AND P2, PT, R16, c[0x0][0x178], !P6 ;  /* 0x00005e0010007a0c */ /* 0x000fc60007741270 */
[----:B------:R-:W-:Y:S01]  /*6c20*/  IMAD R17, R17, c[0x0][0x18c], RZ ;  /* 0x0000630011117a24 */ /* 0x000fe200078e02ff */
[C---:B------:R-:W-:Y:S01]  /*6c30*/  ISETP.LT.AND P0, PT, R18.reuse, c[0x0][0x178], !P6 ;  /* 0x00005e0012007a0c */ /* 0x040fe20007701270 */
[----:B------:R-:W-:Y:S02]  /*6c40*/  IMAD R30, R18, c[0x0][0x18c], RZ ;  /* 0x00006300121e7a24 */ /* 0x000fe400078e02ff */
[----:B------:R-:W-:-:S04]  /*6c50*/  IMAD.WIDE R22, R22, R60, c[0x0][0x170] ;  /* 0x00005c0016167625 */ /* 0x000fc800078e023c */
[----:B------:R-:W-:-:S04]  /*6c60*/  IMAD.WIDE R20, R20, R60, c[0x0][0x170] ;  /* 0x00005c0014147625 */ /* 0x000fc800078e023c */
[----:B------:R-:W-:-:S04]  /*6c70*/  IMAD.WIDE R18, R19, R60, c[0x0][0x170] ;  /* 0x00005c0013127625 */ /* 0x000fc800078e023c */
[----:B------:R-:W-:Y:S01]  /*6c80*/  IMAD.WIDE R16, R17, R60, c[0x0][0x170] ;  /* 0x00005c0011107625 */ /* 0x000fe200078e023c */
[----:B------:R-:W-:-:S03]  /*6c90*/  LOP3.LUT R0, R218, 0x78, R205, 0xfe, !PT ;  /* 0x00000078da007812 */ /* 0x000fc600078efecd */
[----:B------:R-:W-:-:S04]  /*6ca0*/  IMAD.WIDE R2, R61, 0x2, R2 ;  /* 0x000000023d027825 */ /* 0x000fc800078e0202 */
[----:B------:R-:W-:Y:S01]  /*6cb0*/  IMAD.WIDE R30, R30, R60, c[0x0][0x170] ;  /* 0x00005c001e1e7625 */ /* 0x000fe200078e023c */
[----:B------:R2:W-:Y:S03]  /*6cc0*/  @P5 STG.E.128 [R2.64], R36 ;  /* 0x0000002402005986 */ /* 0x0005e6000c101d12 */
[----:B------:R-:W-:-:S04]  /*6cd0*/  IMAD.WIDE R22, R61, 0x2, R22 ;  /* 0x000000023d167825 */ /* 0x000fc800078e0216 */
[C---:B------:R-:W-:Y:S01]  /*6ce0*/  IMAD.WIDE R20, R61.reuse, 0x2, R20 ;  /* 0x000000023d147825 */ /* 0x040fe200078e0214 */
[----:B------:R-:W-:Y:S03]  /*6cf0*/  @P4 STG.E.128 [R22.64], R32 ;  /* 0x0000002016004986 */ /* 0x000fe6000c101d12 */
[----:B------:R-:W-:Y:S01]  /*6d00*/  IMAD.WIDE R18, R61, 0x2, R18 ;  /* 0x000000023d127825 */ /* 0x000fe200078e0212 */
[----:B------:R-:W-:-:S03]  /*6d10*/  ISETP.LT.AND P6, PT, R0, c[0x0][0x178], !P6 ;  /* 0x00005e0000007a0c */ /* 0x000fc600077c1270 */
[C---:B------:R-:W-:Y:S01]  /*6d20*/  IMAD.WIDE R16, R61.reuse, 0x2, R16 ;  /* 0x000000023d107825 */ /* 0x040fe200078e0210 */
[----:B------:R-:W-:Y:S04]  /*6d30*/  @P3 STG.E.128 [R20.64], R24 ;  /* 0x0000001814003986 */ /* 0x000fe8000c101d12 */
[----:B-1----:R-:W-:Y:S04]  /*6d40*/  @P2 STG.E.128 [R18.64], R12 ;  /* 0x0000000c12002986 */ /* 0x002fe8000c101d12 */
[----:B------:R-:W-:Y:S01]  /*6d50*/  @P1 STG.E.128 [R16.64], R8 ;  /* 0x0000000810001986 */ /* 0x000fe2000c101d12 */
[----:B--2---:R-:W-:-:S05]  /*6d60*/  IMAD.WIDE R2, R61, 0x2, R30 ;  /* 0x000000023d027825 */ /* 0x004fca00078e021e */
[----:B------:R1:W-:Y:S02]  /*6d70*/  @P0 STG.E.128 [R2.64], R4 ;  /* 0x0000000402000986 */ /* 0x0003e4000c101d12 */
[----:B-1----:R-:W-:-:S04]  /*6d80*/  IMAD R2, R0, c[0x0][0x18c], RZ ;  /* 0x0000630000027a24 */ /* 0x002fc800078e02ff */
[----:B------:R-:W-:-:S06]  /*6d90*/  IMAD.WIDE R2, R2, R60, c[0x0][0x170] ;  /* 0x00005c0002027625 */ /* 0x000fcc00078e023c */
[----:B------:R-:W-:Y:S01]  /*6da0*/  IMAD.WIDE R2, R61, 0x2, R2 ;  /* 0x000000023d027825 */ /* 0x000fe200078e0202 */
[----:B------:R-:W-:Y:S06]  /*6db0*/  @!P6 EXIT ;  /* 0x000000000000e94d */ /* 0x000fec0003800000 */
[----:B------:R-:W1:Y:S04]  /*6dc0*/  LDS.128 R4, [R28+0x3180] ;  /* 0x003180001c047984 */ /* 0x000e680000000c00 */
[----:B-1----:R-:W-:Y:S01]  /*6dd0*/  STG.E.128 [R2.64], R4 ;  /* 0x0000000402007986 */ /* 0x002fe2000c101d12 */
[----:B------:R-:W-:Y:S05]  /*6de0*/  EXIT ;  /* 0x000000000000794d */ /* 0x000fea0003800000 */
.L_x_2:
[----:B------:R-:W-:-:S00]  /*6df0*/  BRA `(.L_x_2) ;  /* 0xfffffff000007947 */ /* 0x000fc0000383ffff */
[----:B------:R-:W-:-:S00]  /*6e00*/  NOP ;  /* 0x0000000000007918 */ /* 0x000fc00000000000 */
[----:B------:R-:W-:-:S00]  /*6e10*/  NOP ;  /* 0x0000000000007918 */ /* 0x000fc00000000000 */
[----:B------:R-:W-:-:S00]  /*6e20*/  NOP ;  /* 0x0000000000007918 */ /* 0x000fc00000000000 */
[----:B------:R-:W-:-:S00]  /*6e30*/  NOP ;  /* 0x0000000000007918 */ /* 0x000fc00000000000 */
[----:B------:R-:W-:-:S00]  /*6e40*/  NOP ;  /* 0x0000000000007918 */ /* 0x000fc00000000000 */
[----:B------:R-:W-:-:S00]  /*6e50*/  NOP ;  /* 0x0000000000007918 */ /* 0x000fc00000000000 */
[----:B------:R-:W-:-:S00]  /*6e60*/  NOP ;  /* 0x0000000000007918 */ /* 0x000fc00000000000 */
[----:B------:R-:W-:-:S00]  /*6e70*/  NOP ;  /* 0x0000000000007918 */ /* 0x000fc00000000000 */
.L_x_3:


//--------------------- .nv.shared.matmul_kernel  --------------------------
	.section	.nv.shared.matmul_kernel,"aw",@nobits
	.sectionflags	@""
	.align	16
